	.target	sm_100a

	.elftype	@"ET_EXEC"


//--------------------- .note.nv.tkinfo           --------------------------
	.section	.note.nv.tkinfo,"",@"SHT_NOTE"
	.sectionflags	@"SHF_NOTE_NV_TKINFO"
	.tkinfo
        /*0018*/ 	.word	0x00000002
        /*0030*/ 	.string	""
        /*0030*/ 	.string	"ptxas"
        /*0030*/ 	.string	"Cuda compilation tools, release 13.0, V13.0.88"
        /*0030*/ 	.string	"Build cuda_13.0.r13.0/compiler.36424714_0"
        /*0030*/ 	.string	"-arch sm_100a -m 64 "



//--------------------- .note.nv.cuinfo           --------------------------
	.section	.note.nv.cuinfo,"",@"SHT_NOTE"
	.sectionflags	@"SHF_NOTE_NV_CUINFO"
        /*0018*/ 	.short	0x0002
        /*001a*/ 	.short	0x0064
        /*001c*/ 	.short	0x0082
	.zero		2


//--------------------- .nv.info                  --------------------------
	.section	.nv.info,"",@"SHT_CUDA_INFO"
	.align	4


	//----- nvinfo : EIATTR_REGCOUNT
	.align		4
        /*0000*/ 	.byte	0x04, 0x2f
        /*0002*/ 	.short	(.L_19 - .L_18)
	.align		4
.L_18:
        /*0004*/ 	.word	index@(_ZN7cutlass13device_kernelINS_4gemm6kernel13GemmUniversalIN4cute5tupleIJiiiiEEENS1_10collective13CollectiveMmaINS1_35MainloopSm100TmaUmmaWarpSpecializedILi5ELi2ELi4ENS5_IJNS4_1CILi2EEESB_NSA_ILi1EEEEEEEENS5_IJNSA_ILi256EEENSA_ILi64EEENSA_ILi32EEEEEEaNS5_IJlSC_lEEEaSJ_NS4_8TiledMMAINS4_8MMA_AtomIJNS4_21SM100_MMA_S8_2x1SM_SSIaaiLi256ELi64ELNS4_4UMMA5MajorE0ELSO_0ELNSN_8SaturateE0EEEEEENS4_6LayoutINS5_IJSC_SC_SC_EEENS5_IJNSA_ILi0EEESU_SU_EEEEENS5_IJNS4_10UnderscoreESX_SX_EEEEENS4_28SM100_TMA_2SM_LOAD_MULTICASTENS4_14ComposedLayoutINS4_7SwizzleILi1ELi4ELi3EEENS4_18smem_ptr_flag_bitsILi8EEENSS_INS5_IJNSA_ILi8EEESH_EEENS5_IJSH_SC_EEEEEEEvNS4_8identityENS4_18SM100_TMA_2SM_LOADES1A_vS1B_EENS_8epilogue10collective18CollectiveEpilogueINS1E_23Sm100TmaWarpSpecializedILi1ELi1ELi64ELb0ELb0EEEJNS5_IJNSA_ILi128EEESG_SH_EEENS5_IJNSS_IS1J_SC_EENSS_ISG_SC_EEEEEaSJ_aSJ_NS1E_6fusion15FusionCallbacksIS1I_NS1O_17LinearCombinationIaiaiLNS_15FloatRoundStyleE2EEES1K_S1N_JEEENS4_5SM1004TMEM4LOAD26SM100_TMEM_LOAD_32dp32b64xENS4_13SM90_TMA_LOADENS11_INS12_ILi2ELi4ELi3EEES15_NSS_INS5_IJS16_SG_EEENS5_IJSG_SC_EEEEEEENS4_39AutoVectorizingCopyWithAssumedAlignmentILi128EEENS4_14SM90_TMA_STOREES23_S25_S25_EEEvvEEEEvNT_6ParamsE)
        /*0008*/ 	.word	0x0000009d


	//----- nvinfo : EIATTR_FRAME_SIZE
	.align		4
.L_19:
        /*000c*/ 	.byte	0x04, 0x11
        /*000e*/ 	.short	(.L_21 - .L_20)
	.align		4
.L_20:
        /*0010*/ 	.word	index@($__internal_2_$__cuda_sm10x_tcgen05_guardrail_trap_unallocated_columns_being_dealloced)
        /*0014*/ 	.word	0x00000000


	//----- nvinfo : EIATTR_FRAME_SIZE
	.align		4
.L_21:
        /*0018*/ 	.byte	0x04, 0x11
        /*001a*/ 	.short	(.L_23 - .L_22)
	.align		4
.L_22:
        /*001c*/ 	.word	index@($__internal_1_$__cuda_sm10x_tcgen05_guardrail_trap_phase_invalid_during_alloc)
        /*0020*/ 	.word	0x00000000


	//----- nvinfo : EIATTR_FRAME_SIZE
	.align		4
.L_23:
        /*0024*/ 	.byte	0x04, 0x11
        /*0026*/ 	.short	(.L_25 - .L_24)
	.align		4
.L_24:
        /*0028*/ 	.word	index@($__internal_0_$__cuda_sm10x_tcgen05_guardrail_trap_col_being_dealloced_not_returned_by_alloc)
        /*002c*/ 	.word	0x00000000


	//----- nvinfo : EIATTR_FRAME_SIZE
	.align		4
.L_25:
        /*0030*/ 	.byte	0x04, 0x11
        /*0032*/ 	.short	(.L_27 - .L_26)
	.align		4
.L_26:
        /*0034*/ 	.word	index@(_ZN7cutlass13device_kernelINS_4gemm6kernel13GemmUniversalIN4cute5tupleIJiiiiEEENS1_10collective13CollectiveMmaINS1_35MainloopSm100TmaUmmaWarpSpecializedILi5ELi2ELi4ENS5_IJNS4_1CILi2EEESB_NSA_ILi1EEEEEEEENS5_IJNSA_ILi256EEENSA_ILi64EEENSA_ILi32EEEEEEaNS5_IJlSC_lEEEaSJ_NS4_8TiledMMAINS4_8MMA_AtomIJNS4_21SM100_MMA_S8_2x1SM_SSIaaiLi256ELi64ELNS4_4UMMA5MajorE0ELSO_0ELNSN_8SaturateE0EEEEEENS4_6LayoutINS5_IJSC_SC_SC_EEENS5_IJNSA_ILi0EEESU_SU_EEEEENS5_IJNS4_10UnderscoreESX_SX_EEEEENS4_28SM100_TMA_2SM_LOAD_MULTICASTENS4_14ComposedLayoutINS4_7SwizzleILi1ELi4ELi3EEENS4_18smem_ptr_flag_bitsILi8EEENSS_INS5_IJNSA_ILi8EEESH_EEENS5_IJSH_SC_EEEEEEEvNS4_8identityENS4_18SM100_TMA_2SM_LOADES1A_vS1B_EENS_8epilogue10collective18CollectiveEpilogueINS1E_23Sm100TmaWarpSpecializedILi1ELi1ELi64ELb0ELb0EEEJNS5_IJNSA_ILi128EEESG_SH_EEENS5_IJNSS_IS1J_SC_EENSS_ISG_SC_EEEEEaSJ_aSJ_NS1E_6fusion15FusionCallbacksIS1I_NS1O_17LinearCombinationIaiaiLNS_15FloatRoundStyleE2EEES1K_S1N_JEEENS4_5SM1004TMEM4LOAD26SM100_TMEM_LOAD_32dp32b64xENS4_13SM90_TMA_LOADENS11_INS12_ILi2ELi4ELi3EEES15_NSS_INS5_IJS16_SG_EEENS5_IJSG_SC_EEEEEEENS4_39AutoVectorizingCopyWithAssumedAlignmentILi128EEENS4_14SM90_TMA_STOREES23_S25_S25_EEEvvEEEEvNT_6ParamsE)
        /*0038*/ 	.word	0x00000000


	//----- nvinfo : EIATTR_MIN_STACK_SIZE
	.align		4
.L_27:
        /*003c*/ 	.byte	0x04, 0x12
        /*003e*/ 	.short	(.L_29 - .L_28)
	.align		4
.L_28:
        /*0040*/ 	.word	index@(_ZN7cutlass13device_kernelINS_4gemm6kernel13GemmUniversalIN4cute5tupleIJiiiiEEENS1_10collective13CollectiveMmaINS1_35MainloopSm100TmaUmmaWarpSpecializedILi5ELi2ELi4ENS5_IJNS4_1CILi2EEESB_NSA_ILi1EEEEEEEENS5_IJNSA_ILi256EEENSA_ILi64EEENSA_ILi32EEEEEEaNS5_IJlSC_lEEEaSJ_NS4_8TiledMMAINS4_8MMA_AtomIJNS4_21SM100_MMA_S8_2x1SM_SSIaaiLi256ELi64ELNS4_4UMMA5MajorE0ELSO_0ELNSN_8SaturateE0EEEEEENS4_6LayoutINS5_IJSC_SC_SC_EEENS5_IJNSA_ILi0EEESU_SU_EEEEENS5_IJNS4_10UnderscoreESX_SX_EEEEENS4_28SM100_TMA_2SM_LOAD_MULTICASTENS4_14ComposedLayoutINS4_7SwizzleILi1ELi4ELi3EEENS4_18smem_ptr_flag_bitsILi8EEENSS_INS5_IJNSA_ILi8EEESH_EEENS5_IJSH_SC_EEEEEEEvNS4_8identityENS4_18SM100_TMA_2SM_LOADES1A_vS1B_EENS_8epilogue10collective18CollectiveEpilogueINS1E_23Sm100TmaWarpSpecializedILi1ELi1ELi64ELb0ELb0EEEJNS5_IJNSA_ILi128EEESG_SH_EEENS5_IJNSS_IS1J_SC_EENSS_ISG_SC_EEEEEaSJ_aSJ_NS1E_6fusion15FusionCallbacksIS1I_NS1O_17LinearCombinationIaiaiLNS_15FloatRoundStyleE2EEES1K_S1N_JEEENS4_5SM1004TMEM4LOAD26SM100_TMEM_LOAD_32dp32b64xENS4_13SM90_TMA_LOADENS11_INS12_ILi2ELi4ELi3EEES15_NSS_INS5_IJS16_SG_EEENS5_IJSG_SC_EEEEEEENS4_39AutoVectorizingCopyWithAssumedAlignmentILi128EEENS4_14SM90_TMA_STOREES23_S25_S25_EEEvvEEEEvNT_6ParamsE)
        /*0044*/ 	.word	0x00000000
.L_29:


//--------------------- .nv.compat                --------------------------
	.section	.nv.compat,"",@"SHT_CUDA_COMPAT_INFO"
	.align	4
        /*0000*/ 	.byte	0x02, 0x09, 0x01, 0x00, 0x02, 0x02, 0x03, 0x00, 0x02, 0x05, 0x06, 0x00, 0x03, 0x07, 0x01, 0x01
        /*0010*/ 	.byte	0x02, 0x03, 0x01, 0x00, 0x02, 0x06, 0x01, 0x00, 0x04, 0x0b, 0x08, 0x00, 0x01, 0x00, 0x00, 0x00
        /*0020*/ 	.byte	0x00, 0x00, 0x00, 0x00


//--------------------- .nv.info._ZN7cutlass13device_kernelINS_4gemm6kernel13GemmUniversalIN4cute5tupleIJiiiiEEENS1_10collective13CollectiveMmaINS1_35MainloopSm100TmaUmmaWarpSpecializedILi5ELi2ELi4ENS5_IJNS4_1CILi2EEESB_NSA_ILi1EEEEEEEENS5_IJNSA_ILi256EEENSA_ILi64EEENSA_ILi32EEEEEEaNS5_IJlSC_lEEEaSJ_NS4_8TiledMMAINS4_8MMA_AtomIJNS4_21SM100_MMA_S8_2x1SM_SSIaaiLi256ELi64ELNS4_4UMMA5MajorE0ELSO_0ELNSN_8SaturateE0EEEEEENS4_6LayoutINS5_IJSC_SC_SC_EEENS5_IJNSA_ILi0EEESU_SU_EEEEENS5_IJNS4_10UnderscoreESX_SX_EEEEENS4_28SM100_TMA_2SM_LOAD_MULTICASTENS4_14ComposedLayoutINS4_7SwizzleILi1ELi4ELi3EEENS4_18smem_ptr_flag_bitsILi8EEENSS_INS5_IJNSA_ILi8EEESH_EEENS5_IJSH_SC_EEEEEEEvNS4_8identityENS4_18SM100_TMA_2SM_LOADES1A_vS1B_EENS_8epilogue10collective18CollectiveEpilogueINS1E_23Sm100TmaWarpSpecializedILi1ELi1ELi64ELb0ELb0EEEJNS5_IJNSA_ILi128EEESG_SH_EEENS5_IJNSS_IS1J_SC_EENSS_ISG_SC_EEEEEaSJ_aSJ_NS1E_6fusion15FusionCallbacksIS1I_NS1O_17LinearCombinationIaiaiLNS_15FloatRoundStyleE2EEES1K_S1N_JEEENS4_5SM1004TMEM4LOAD26SM100_TMEM_LOAD_32dp32b64xENS4_13SM90_TMA_LOADENS11_INS12_ILi2ELi4ELi3EEES15_NSS_INS5_IJS16_SG_EEENS5_IJSG_SC_EEEEEEENS4_39AutoVectorizingCopyWithAssumedAlignmentILi128EEENS4_14SM90_TMA_STOREES23_S25_S25_EEEvvEEEEvNT_6ParamsE --------------------------
	.section	.nv.info._ZN7cutlass13device_kernelINS_4gemm6kernel13GemmUniversalIN4cute5tupleIJiiiiEEENS1_10collective13CollectiveMmaINS1_35MainloopSm100TmaUmmaWarpSpecializedILi5ELi2ELi4ENS5_IJNS4_1CILi2EEESB_NSA_ILi1EEEEEEEENS5_IJNSA_ILi256EEENSA_ILi64EEENSA_ILi32EEEEEEaNS5_IJlSC_lEEEaSJ_NS4_8TiledMMAINS4_8MMA_AtomIJNS4_21SM100_MMA_S8_2x1SM_SSIaaiLi256ELi64ELNS4_4UMMA5MajorE0ELSO_0ELNSN_8SaturateE0EEEEEENS4_6LayoutINS5_IJSC_SC_SC_EEENS5_IJNSA_ILi0EEESU_SU_EEEEENS5_IJNS4_10UnderscoreESX_SX_EEEEENS4_28SM100_TMA_2SM_LOAD_MULTICASTENS4_14ComposedLayoutINS4_7SwizzleILi1ELi4ELi3EEENS4_18smem_ptr_flag_bitsILi8EEENSS_INS5_IJNSA_ILi8EEESH_EEENS5_IJSH_SC_EEEEEEEvNS4_8identityENS4_18SM100_TMA_2SM_LOADES1A_vS1B_EENS_8epilogue10collective18CollectiveEpilogueINS1E_23Sm100TmaWarpSpecializedILi1ELi1ELi64ELb0ELb0EEEJNS5_IJNSA_ILi128EEESG_SH_EEENS5_IJNSS_IS1J_SC_EENSS_ISG_SC_EEEEEaSJ_aSJ_NS1E_6fusion15FusionCallbacksIS1I_NS1O_17LinearCombinationIaiaiLNS_15FloatRoundStyleE2EEES1K_S1N_JEEENS4_5SM1004TMEM4LOAD26SM100_TMEM_LOAD_32dp32b64xENS4_13SM90_TMA_LOADENS11_INS12_ILi2ELi4ELi3EEES15_NSS_INS5_IJS16_SG_EEENS5_IJSG_SC_EEEEEEENS4_39AutoVectorizingCopyWithAssumedAlignmentILi128EEENS4_14SM90_TMA_STOREES23_S25_S25_EEEvvEEEEvNT_6ParamsE,"",@"SHT_CUDA_INFO"
	.sectionflags	@""
	.align	4


	//----- nvinfo : EIATTR_CUDA_API_VERSION
	.align		4
        /*0000*/ 	.byte	0x04, 0x37
        /*0002*/ 	.short	(.L_31 - .L_30)
.L_30:
        /*0004*/ 	.word	0x00000082


	//----- nvinfo : EIATTR_KPARAM_INFO
	.align		4
.L_31:
        /*0008*/ 	.byte	0x04, 0x17
        /*000a*/ 	.short	(.L_33 - .L_32)
.L_32:
        /*000c*/ 	.word	0x00000000
        /*0010*/ 	.short	0x0000
        /*0012*/ 	.short	0x0000
        /*0014*/ 	.byte	0x00, 0xf0, 0x01, 0x20


	//----- nvinfo : EIATTR_AT_ENTRY_FRAGMENTS
	.align		4
.L_33:
        /*0018*/ 	.byte	0x04, 0x4f
        /*001a*/ 	.short	(.L_35 - .L_34)


	//   ....[0]....
.L_34:
        /*001c*/ 	.word	0x00000007


	//----- nvinfo : EIATTR_RESERVED_SMEM_USED
	.align		4
.L_35:
        /*0020*/ 	.byte	0x01, 0x41
	.zero		2


	//----- nvinfo : EIATTR_SPARSE_MMA_MASK
	.align		4
        /*0024*/ 	.byte	0x03, 0x50
        /*0026*/ 	.short	0x0000


	//----- nvinfo : EIATTR_TCGEN05_2CTA_USED
	.align		4
        /*0028*/ 	.byte	0x01, 0x52
	.zero		2


	//----- nvinfo : EIATTR_MAXREG_COUNT
	.align		4
        /*002c*/ 	.byte	0x03, 0x1b
        /*002e*/ 	.short	0x00ff


	//----- nvinfo : EIATTR_NUM_BARRIERS
	.align		4
        /*0030*/ 	.byte	0x02, 0x4c
        /*0032*/ 	.byte	0x07
	.zero		1


	//----- nvinfo : EIATTR_EXTERNS
	.align		4
        /*0034*/ 	.byte	0x04, 0x0f
        /*0036*/ 	.short	(.L_37 - .L_36)


	//   ....[0]....
	.align		4
.L_36:
        /*0038*/ 	.word	index@(__assertfail)


	//----- nvinfo : EIATTR_MERCURY_ISA_VERSION
	.align		4
.L_37:
        /*003c*/ 	.byte	0x03, 0x5f
        /*003e*/ 	.short	0x0101


	//----- nvinfo : EIATTR_INT_WARP_WIDE_INSTR_OFFSETS
	.align		4
        /*0040*/ 	.byte	0x04, 0x31
        /*0042*/ 	.short	(.L_39 - .L_38)


	//   ....[0]....
.L_38:
        /*0044*/ 	.word	0x00000d20


	//   ....[1]....
        /*0048*/ 	.word	0x00000dc0


	//   ....[2]....
        /*004c*/ 	.word	0x000041a0


	//   ....[3]....
        /*0050*/ 	.word	0x000041d0


	//   ....[4]....
        /*0054*/ 	.word	0x000041f0


	//   ....[5]....
        /*0058*/ 	.word	0x00004d20


	//   ....[6]....
        /*005c*/ 	.word	0x00004dd0


	//----- nvinfo : EIATTR_COOP_GROUP_MASK_REGIDS
	.align		4
.L_39:
        /*0060*/ 	.byte	0x04, 0x29
        /*0062*/ 	.short	(.L_41 - .L_40)


	//   ....[0]....
.L_40:
        /*0064*/ 	.word	0xffffffff


	//   ....[1]....
        /*0068*/ 	.word	0xffffffff


	//   ....[2]....
        /*006c*/ 	.word	0xffffffff


	//   ....[3]....
        /*0070*/ 	.word	0xffffffff


	//   ....[4]....
        /*0074*/ 	.word	0xffffffff


	//   ....[5]....
        /*0078*/ 	.word	0xffffffff


	//   ....[6]....
        /*007c*/ 	.word	0xffffffff


	//   ....[7]....
        /*0080*/ 	.word	0xffffffff


	//   ....[8]....
        /*0084*/ 	.word	0xffffffff


	//   ....[9]....
        /*0088*/ 	.word	0xffffffff


	//   ....[10]....
        /*008c*/ 	.word	0xffffffff


	//   ....[11]....
        /*0090*/ 	.word	0xffffffff


	//   ....[12]....
        /*0094*/ 	.word	0xffffffff


	//   ....[13]....
        /*0098*/ 	.word	0xffffffff


	//----- nvinfo : EIATTR_COOP_GROUP_INSTR_OFFSETS
	.align		4
.L_41:
        /*009c*/ 	.byte	0x04, 0x28
        /*009e*/ 	.short	(.L_43 - .L_42)


	//   ....[0]....
.L_42:
        /*00a0*/ 	.word	0x000000b0


	//   ....[1]....
        /*00a4*/ 	.word	0x00000510


	//   ....[2]....
        /*00a8*/ 	.word	0x000006f0


	//   ....[3]....
        /*00ac*/ 	.word	0x00000820


	//   ....[4]....
        /*00b0*/ 	.word	0x00000910


	//   ....[5]....
        /*00b4*/ 	.word	0x00000a70


	//   ....[6]....
        /*00b8*/ 	.word	0x00000c00


	//   ....[7]....
        /*00bc*/ 	.word	0x00000e40


	//   ....[8]....
        /*00c0*/ 	.word	0x000021a0


	//   ....[9]....
        /*00c4*/ 	.word	0x000030d0


	//   ....[10]....
        /*00c8*/ 	.word	0x000035a0


	//   ....[11]....
        /*00cc*/ 	.word	0x000035d0


	//   ....[12]....
        /*00d0*/ 	.word	0x000040a0


	//   ....[13]....
        /*00d4*/ 	.word	0x000042b0


	//----- nvinfo : EIATTR_VRC_CTA_INIT_COUNT
	.align		4
.L_43:
        /*00d8*/ 	.byte	0x02, 0x4a
        /*00da*/ 	.byte	0x80
	.zero		1


	//----- nvinfo : EIATTR_SYSCALL_OFFSETS
	.align		4
        /*00dc*/ 	.byte	0x04, 0x46
        /*00de*/ 	.short	(.L_45 - .L_44)


	//   ....[0]....
.L_44:
        /*00e0*/ 	.word	0x00005940


	//   ....[1]....
        /*00e4*/ 	.word	0x00005a80


	//   ....[2]....
        /*00e8*/ 	.word	0x00006240


	//----- nvinfo : EIATTR_MBARRIER_INSTR_OFFSETS
	.align		4
.L_45:
        /*00ec*/ 	.byte	0x04, 0x39
        /*00ee*/ 	.short	(.L_47 - .L_46)


	//   ....[0]....
.L_46:
        /*00f0*/ 	.word	0x00000640
        /*00f4*/ 	.word	0x000000ff
        /*00f8*/ 	.word	0x00000000
        /*00fc*/ 	.short	0x0100
        /*00fe*/ 	.byte	0x04
	.zero		1


	//   ....[1]....
        /*0100*/ 	.word	0x00000650
        /*0104*/ 	.word	0x000000ff
        /*0108*/ 	.word	0x00000028
        /*010c*/ 	.short	0x0100
        /*010e*/ 	.byte	0x04
	.zero		1


	//   ....[2]....
        /*0110*/ 	.word	0x00000660
        /*0114*/ 	.word	0x000000ff
        /*0118*/ 	.word	0x00000008
        /*011c*/ 	.short	0x0100
        /*011e*/ 	.byte	0x04
	.zero		1


	//   ....[3]....
        /*0120*/ 	.word	0x00000670
        /*0124*/ 	.word	0x000000ff
        /*0128*/ 	.word	0x00000030
        /*012c*/ 	.short	0x0100
        /*012e*/ 	.byte	0x04
	.zero		1


	//   ....[4]....
        /*0130*/ 	.word	0x00000680
        /*0134*/ 	.word	0x000000ff
        /*0138*/ 	.word	0x00000010
        /*013c*/ 	.short	0x0100
        /*013e*/ 	.byte	0x04
	.zero		1


	//   ....[5]....
        /*0140*/ 	.word	0x00000690
        /*0144*/ 	.word	0x000000ff
        /*0148*/ 	.word	0x00000038
        /*014c*/ 	.short	0x0100
        /*014e*/ 	.byte	0x04
	.zero		1


	//   ....[6]....
        /*0150*/ 	.word	0x000006a0
        /*0154*/ 	.word	0x000000ff
        /*0158*/ 	.word	0x00000018
        /*015c*/ 	.short	0x0100
        /*015e*/ 	.byte	0x04
	.zero		1


	//   ....[7]....
        /*0160*/ 	.word	0x000006b0
        /*0164*/ 	.word	0x000000ff
        /*0168*/ 	.word	0x00000040
        /*016c*/ 	.short	0x0100
        /*016e*/ 	.byte	0x04
	.zero		1


	//   ....[8]....
        /*0170*/ 	.word	0x000006c0
        /*0174*/ 	.word	0x000000ff
        /*0178*/ 	.word	0x00000020
        /*017c*/ 	.short	0x0100
        /*017e*/ 	.byte	0x04
	.zero		1


	//   ....[9]....
        /*0180*/ 	.word	0x000006d0
        /*0184*/ 	.word	0x000000ff
        /*0188*/ 	.word	0x00000048
        /*018c*/ 	.short	0x0100
        /*018e*/ 	.byte	0x04
	.zero		1


	//   ....[10]....
        /*0190*/ 	.word	0x000007f0
        /*0194*/ 	.word	0x000000ff
        /*0198*/ 	.word	0x00000050
        /*019c*/ 	.short	0x0100
        /*019e*/ 	.byte	0x04
	.zero		1


	//   ....[11]....
        /*01a0*/ 	.word	0x00000800
        /*01a4*/ 	.word	0x000000ff
        /*01a8*/ 	.word	0x00000058
        /*01ac*/ 	.short	0x0100
        /*01ae*/ 	.byte	0x04
	.zero		1


	//   ....[12]....
        /*01b0*/ 	.word	0x000008e0
        /*01b4*/ 	.word	0x000000ff
        /*01b8*/ 	.word	0x00000060
        /*01bc*/ 	.short	0x0100
        /*01be*/ 	.byte	0x06
	.zero		1


	//   ....[13]....
        /*01c0*/ 	.word	0x000008f0
        /*01c4*/ 	.word	0x000000ff
        /*01c8*/ 	.word	0x00000068
        /*01cc*/ 	.short	0x0100
        /*01ce*/ 	.byte	0x06
	.zero		1


	//   ....[14]....
        /*01d0*/ 	.word	0x00000a20
        /*01d4*/ 	.word	0x000000ff
        /*01d8*/ 	.word	0x00000070
        /*01dc*/ 	.short	0x0100
        /*01de*/ 	.byte	0x06
	.zero		1


	//   ....[15]....
        /*01e0*/ 	.word	0x00000a30
        /*01e4*/ 	.word	0x000000ff
        /*01e8*/ 	.word	0x00000080
        /*01ec*/ 	.short	0x0100
        /*01ee*/ 	.byte	0x06
	.zero		1


	//   ....[16]....
        /*01f0*/ 	.word	0x00000a40
        /*01f4*/ 	.word	0x000000ff
        /*01f8*/ 	.word	0x00000078
        /*01fc*/ 	.short	0x0100
        /*01fe*/ 	.byte	0x06
	.zero		1


	//   ....[17]....
        /*0200*/ 	.word	0x00000a50
        /*0204*/ 	.word	0x000000ff
        /*0208*/ 	.word	0x00000088
        /*020c*/ 	.short	0x0100
        /*020e*/ 	.byte	0x06
	.zero		1


	//   ....[18]....
        /*0210*/ 	.word	0x00000b70
        /*0214*/ 	.word	0x000000ff
        /*0218*/ 	.word	0x00000090
        /*021c*/ 	.short	0x0100
        /*021e*/ 	.byte	0x04
	.zero		1


	//   ....[19]....
        /*0220*/ 	.word	0x00000b80
        /*0224*/ 	.word	0x000000ff
        /*0228*/ 	.word	0x000000b0
        /*022c*/ 	.short	0x0100
        /*022e*/ 	.byte	0x04
	.zero		1


	//   ....[20]....
        /*0230*/ 	.word	0x00000b90
        /*0234*/ 	.word	0x000000ff
        /*0238*/ 	.word	0x00000098
        /*023c*/ 	.short	0x0100
        /*023e*/ 	.byte	0x04
	.zero		1


	//   ....[21]....
        /*0240*/ 	.word	0x00000ba0
        /*0244*/ 	.word	0x000000ff
        /*0248*/ 	.word	0x000000b8
        /*024c*/ 	.short	0x0100
        /*024e*/ 	.byte	0x04
	.zero		1


	//   ....[22]....
        /*0250*/ 	.word	0x00000bb0
        /*0254*/ 	.word	0x000000ff
        /*0258*/ 	.word	0x000000a0
        /*025c*/ 	.short	0x0100
        /*025e*/ 	.byte	0x04
	.zero		1


	//   ....[23]....
        /*0260*/ 	.word	0x00000bc0
        /*0264*/ 	.word	0x000000ff
        /*0268*/ 	.word	0x000000c0
        /*026c*/ 	.short	0x0100
        /*026e*/ 	.byte	0x04
	.zero		1


	//   ....[24]....
        /*0270*/ 	.word	0x00000bd0
        /*0274*/ 	.word	0x000000ff
        /*0278*/ 	.word	0x000000a8
        /*027c*/ 	.short	0x0100
        /*027e*/ 	.byte	0x04
	.zero		1


	//   ....[25]....
        /*0280*/ 	.word	0x00000be0
        /*0284*/ 	.word	0x000000ff
        /*0288*/ 	.word	0x000000c8
        /*028c*/ 	.short	0x0100
        /*028e*/ 	.byte	0x04
	.zero		1


	//   ....[26]....
        /*0290*/ 	.word	0x00000cd0
        /*0294*/ 	.word	0x000000ff
        /*0298*/ 	.word	0x000000d0
        /*029c*/ 	.short	0x0100
        /*029e*/ 	.byte	0x04
	.zero		1


	//   ....[27]....
        /*02a0*/ 	.word	0x00000ce0
        /*02a4*/ 	.word	0x000000ff
        /*02a8*/ 	.word	0x000000e0
        /*02ac*/ 	.short	0x0100
        /*02ae*/ 	.byte	0x04
	.zero		1


	//   ....[28]....
        /*02b0*/ 	.word	0x00000cf0
        /*02b4*/ 	.word	0x000000ff
        /*02b8*/ 	.word	0x000000d8
        /*02bc*/ 	.short	0x0100
        /*02be*/ 	.byte	0x04
	.zero		1


	//   ....[29]....
        /*02c0*/ 	.word	0x00000d00
        /*02c4*/ 	.word	0x000000ff
        /*02c8*/ 	.word	0x000000e8
        /*02cc*/ 	.short	0x0100
        /*02ce*/ 	.byte	0x04
	.zero		1


	//   ....[30]....
        /*02d0*/ 	.word	0x00000e00
        /*02d4*/ 	.word	0x000000ff
        /*02d8*/ 	.word	0x000000f0
        /*02dc*/ 	.short	0x0100
        /*02de*/ 	.byte	0x06
	.zero		1


	//   ....[31]....
        /*02e0*/ 	.word	0x000019c0
        /*02e4*/ 	.word	0x00000000
        /*02e8*/ 	.word	0x000000e0
        /*02ec*/ 	.short	0x010a
        /*02ee*/ 	.byte	0xff
	.zero		1


	//   ....[32]....
        /*02f0*/ 	.word	0x000019f0
        /*02f4*/ 	.word	0x00000000
        /*02f8*/ 	.word	0x000000d0
        /*02fc*/ 	.short	0x0101
        /*02fe*/ 	.byte	0xff
	.zero		1


	//   ....[33]....
        /*0300*/ 	.word	0x00001ab0
        /*0304*/ 	.word	0x000000ff
        /*0308*/ 	.word	0x00000028
        /*030c*/ 	.short	0x010a
        /*030e*/ 	.byte	0x04
	.zero		1


	//   ....[34]....
        /*0310*/ 	.word	0x00001b80
        /*0314*/ 	.word	0x000000ff
        /*0318*/ 	.word	0x00000028
        /*031c*/ 	.short	0x010a
        /*031e*/ 	.byte	0x21
	.zero		1


	//   ....[35]....
        /*0320*/ 	.word	0x00001d40
        /*0324*/ 	.word	0x000000ff
        /*0328*/ 	.word	0x00000028
        /*032c*/ 	.short	0x010a
        /*032e*/ 	.byte	0x07
	.zero		1


	//   ....[36]....
        /*0330*/ 	.word	0x00001e40
        /*0334*/ 	.word	0x000000ff
        /*0338*/ 	.word	0x00000068
        /*033c*/ 	.short	0x0101
        /*033e*/ 	.byte	0x06
	.zero		1


	//   ....[37]....
        /*0340*/ 	.word	0x00001e60
        /*0344*/ 	.word	0x000000ff
        /*0348*/ 	.word	0x00000028
        /*034c*/ 	.short	0x010a
        /*034e*/ 	.byte	0x04
	.zero		1


	//   ....[38]....
        /*0350*/ 	.word	0x00001ee0
        /*0354*/ 	.word	0x000000ff
        /*0358*/ 	.word	0x00000028
        /*035c*/ 	.short	0x010a
        /*035e*/ 	.byte	0x11
	.zero		1


	//   ....[39]....
        /*0360*/ 	.word	0x00002070
        /*0364*/ 	.word	0x000000ff
        /*0368*/ 	.word	0x00000028
        /*036c*/ 	.short	0x010a
        /*036e*/ 	.byte	0x08
	.zero		1


	//   ....[40]....
        /*0370*/ 	.word	0x000021d0
        /*0374*/ 	.word	0x00000003
        /*0378*/ 	.word	0x00000070
        /*037c*/ 	.short	0x010a
        /*037e*/ 	.byte	0xff
	.zero		1


	//   ....[41]....
        /*0380*/ 	.word	0x00002320
        /*0384*/ 	.word	0x00000000
        /*0388*/ 	.word	0x00000000
        /*038c*/ 	.short	0x0101
        /*038e*/ 	.byte	0xff
	.zero		1


	//   ....[42]....
        /*0390*/ 	.word	0x000028c0
        /*0394*/ 	.word	0x000000ff
        /*0398*/ 	.word	0x00000000
        /*039c*/ 	.short	0x010a
        /*039e*/ 	.byte	0x04
	.zero		1


	//   ....[43]....
        /*03a0*/ 	.word	0x00002950
        /*03a4*/ 	.word	0x000000ff
        /*03a8*/ 	.word	0x00000000
        /*03ac*/ 	.short	0x010a
        /*03ae*/ 	.byte	0x05
	.zero		1


	//   ....[44]....
        /*03b0*/ 	.word	0x000029e0
        /*03b4*/ 	.word	0x000000ff
        /*03b8*/ 	.word	0x00000000
        /*03bc*/ 	.short	0x010a
        /*03be*/ 	.byte	0x05
	.zero		1


	//   ....[45]....
        /*03c0*/ 	.word	0x00002a70
        /*03c4*/ 	.word	0x000000ff
        /*03c8*/ 	.word	0x00000000
        /*03cc*/ 	.short	0x010a
        /*03ce*/ 	.byte	0x05
	.zero		1


	//   ....[46]....
        /*03d0*/ 	.word	0x00002b10
        /*03d4*/ 	.word	0x00000000
        /*03d8*/ 	.word	0x00000000
        /*03dc*/ 	.short	0x010a
        /*03de*/ 	.byte	0xff
	.zero		1


	//   ....[47]....
        /*03e0*/ 	.word	0x00002c30
        /*03e4*/ 	.word	0x00000002
        /*03e8*/ 	.word	0x000000d0
        /*03ec*/ 	.short	0x010a
        /*03ee*/ 	.byte	0xff
	.zero		1


	//   ....[48]....
        /*03f0*/ 	.word	0x00002ca0
        /*03f4*/ 	.word	0x00000002
        /*03f8*/ 	.word	0x00000000
        /*03fc*/ 	.short	0x0101
        /*03fe*/ 	.byte	0xff
	.zero		1


	//   ....[49]....
        /*0400*/ 	.word	0x00002cc0
        /*0404*/ 	.word	0x000000ff
        /*0408*/ 	.word	0x00000080
        /*040c*/ 	.short	0x010a
        /*040e*/ 	.byte	0x04
	.zero		1


	//   ....[50]....
        /*0410*/ 	.word	0x00002de0
        /*0414*/ 	.word	0x00000002
        /*0418*/ 	.word	0x00000070
        /*041c*/ 	.short	0x010a
        /*041e*/ 	.byte	0xff
	.zero		1


	//   ....[51]....
        /*0420*/ 	.word	0x00002ee0
        /*0424*/ 	.word	0x00000002
        /*0428*/ 	.word	0x00000000
        /*042c*/ 	.short	0x0101
        /*042e*/ 	.byte	0xff
	.zero		1


	//   ....[52]....
        /*0430*/ 	.word	0x00002f70
        /*0434*/ 	.word	0x000000ff
        /*0438*/ 	.word	0x00000080
        /*043c*/ 	.short	0x0106
        /*043e*/ 	.byte	0x04
	.zero		1


	//   ....[53]....
        /*0440*/ 	.word	0x00002f90
        /*0444*/ 	.word	0x000000ff
        /*0448*/ 	.word	0x00000080
        /*044c*/ 	.short	0x010a
        /*044e*/ 	.byte	0x04
	.zero		1


	//   ....[54]....
        /*0450*/ 	.word	0x00003020
        /*0454*/ 	.word	0x000000ff
        /*0458*/ 	.word	0x00000080
        /*045c*/ 	.short	0x0106
        /*045e*/ 	.byte	0x07
	.zero		1


	//   ....[55]....
        /*0460*/ 	.word	0x00003060
        /*0464*/ 	.word	0x00000000
        /*0468*/ 	.word	0x00000080
        /*046c*/ 	.short	0x010a
        /*046e*/ 	.byte	0xff
	.zero		1


	//   ....[56]....
        /*0470*/ 	.word	0x000032a0
        /*0474*/ 	.word	0x000000ff
        /*0478*/ 	.word	0x00000008
        /*047c*/ 	.short	0x010a
        /*047e*/ 	.byte	0x05
	.zero		1


	//   ....[57]....
        /*0480*/ 	.word	0x000032c0
        /*0484*/ 	.word	0x000000ff
        /*0488*/ 	.word	0x00000008
        /*048c*/ 	.short	0x010a
        /*048e*/ 	.byte	0x05
	.zero		1


	//   ....[58]....
        /*0490*/ 	.word	0x00003450
        /*0494*/ 	.word	0x000000ff
        /*0498*/ 	.word	0x00000008
        /*049c*/ 	.short	0x010a
        /*049e*/ 	.byte	0x05
	.zero		1


	//   ....[59]....
        /*04a0*/ 	.word	0x00003470
        /*04a4*/ 	.word	0x000000ff
        /*04a8*/ 	.word	0x00000008
        /*04ac*/ 	.short	0x010a
        /*04ae*/ 	.byte	0x05
	.zero		1


	//   ....[60]....
        /*04b0*/ 	.word	0x00003530
        /*04b4*/ 	.word	0x000000ff
        /*04b8*/ 	.word	0x00000000
        /*04bc*/ 	.short	0x0101
        /*04be*/ 	.byte	0x04
	.zero		1


	//   ....[61]....
        /*04c0*/ 	.word	0x00003810
        /*04c4*/ 	.word	0x00000000
        /*04c8*/ 	.word	0x00000070
        /*04cc*/ 	.short	0x010a
        /*04ce*/ 	.byte	0xff
	.zero		1


	//   ....[62]....
        /*04d0*/ 	.word	0x000038d0
        /*04d4*/ 	.word	0x00000000
        /*04d8*/ 	.word	0x00000000
        /*04dc*/ 	.short	0x0101
        /*04de*/ 	.byte	0xff
	.zero		1


	//   ....[63]....
        /*04e0*/ 	.word	0x00003980
        /*04e4*/ 	.word	0x000000ff
        /*04e8*/ 	.word	0x00000000
        /*04ec*/ 	.short	0x010a
        /*04ee*/ 	.byte	0x04
	.zero		1


	//   ....[64]....
        /*04f0*/ 	.word	0x00003990
        /*04f4*/ 	.word	0x000000ff
        /*04f8*/ 	.word	0x000000b0
        /*04fc*/ 	.short	0x010a
        /*04fe*/ 	.byte	0x13
	.zero		1


	//   ....[65]....
        /*0500*/ 	.word	0x00003a50
        /*0504*/ 	.word	0x000000ff
        /*0508*/ 	.word	0x00000000
        /*050c*/ 	.short	0x010a
        /*050e*/ 	.byte	0x06
	.zero		1


	//   ....[66]....
        /*0510*/ 	.word	0x00003b70
        /*0514*/ 	.word	0x000000ff
        /*0518*/ 	.word	0x00000000
        /*051c*/ 	.short	0x010a
        /*051e*/ 	.byte	0x04
	.zero		1


	//   ....[67]....
        /*0520*/ 	.word	0x00003d90
        /*0524*/ 	.word	0x000000ff
        /*0528*/ 	.word	0x00000000
        /*052c*/ 	.short	0x010a
        /*052e*/ 	.byte	0x04
	.zero		1


	//   ....[68]....
        /*0530*/ 	.word	0x00003e20
        /*0534*/ 	.word	0x000000ff
        /*0538*/ 	.word	0x00000000
        /*053c*/ 	.short	0x010a
        /*053e*/ 	.byte	0x05
	.zero		1


	//   ....[69]....
        /*0540*/ 	.word	0x00003eb0
        /*0544*/ 	.word	0x000000ff
        /*0548*/ 	.word	0x00000000
        /*054c*/ 	.short	0x010a
        /*054e*/ 	.byte	0x05
	.zero		1


	//   ....[70]....
        /*0550*/ 	.word	0x00003f50
        /*0554*/ 	.word	0x00000000
        /*0558*/ 	.word	0x00000000
        /*055c*/ 	.short	0x010a
        /*055e*/ 	.byte	0xff
	.zero		1


	//   ....[71]....
        /*0560*/ 	.word	0x00003f90
        /*0564*/ 	.word	0x00000000
        /*0568*/ 	.word	0x00000000
        /*056c*/ 	.short	0x010a
        /*056e*/ 	.byte	0xff
	.zero		1


	//   ....[72]....
        /*0570*/ 	.word	0x00004000
        /*0574*/ 	.word	0x000000ff
        /*0578*/ 	.word	0x00000000
        /*057c*/ 	.short	0x0101
        /*057e*/ 	.byte	0x04
	.zero		1


	//   ....[73]....
        /*0580*/ 	.word	0x00004040
        /*0584*/ 	.word	0x000000ff
        /*0588*/ 	.word	0x000000f0
        /*058c*/ 	.short	0x010a
        /*058e*/ 	.byte	0x0d
	.zero		1


	//   ....[74]....
        /*0590*/ 	.word	0x00004090
        /*0594*/ 	.word	0x000000ff
        /*0598*/ 	.word	0x00000000
        /*059c*/ 	.short	0x0101
        /*059e*/ 	.byte	0x04
	.zero		1


	//   ....[75]....
        /*05a0*/ 	.word	0x00004500
        /*05a4*/ 	.word	0x00000007
        /*05a8*/ 	.word	0x00000070
        /*05ac*/ 	.short	0x010a
        /*05ae*/ 	.byte	0xff
	.zero		1


	//   ....[76]....
        /*05b0*/ 	.word	0x00004670
        /*05b4*/ 	.word	0x00000000
        /*05b8*/ 	.word	0x00000000
        /*05bc*/ 	.short	0x0101
        /*05be*/ 	.byte	0xff
	.zero		1


	//   ....[77]....
        /*05c0*/ 	.word	0x00004ae0
        /*05c4*/ 	.word	0x000000ff
        /*05c8*/ 	.word	0x00000068
        /*05cc*/ 	.short	0x010a
        /*05ce*/ 	.byte	0x11
	.zero		1


	//   ....[78]....
        /*05d0*/ 	.word	0x00004c60
        /*05d4*/ 	.word	0x000000ff
        /*05d8*/ 	.word	0x00000058
        /*05dc*/ 	.short	0x010a
        /*05de*/ 	.byte	0x11
	.zero		1


	//   ....[79]....
        /*05e0*/ 	.word	0x00004e70
        /*05e4*/ 	.word	0x000000ff
        /*05e8*/ 	.word	0x00000050
        /*05ec*/ 	.short	0x010b
        /*05ee*/ 	.byte	0x11
	.zero		1


	//   ....[80]....
        /*05f0*/ 	.word	0x00004e80
        /*05f4*/ 	.word	0x000000ff
        /*05f8*/ 	.word	0x00000000
        /*05fc*/ 	.short	0x0101
        /*05fe*/ 	.byte	0x37
	.zero		1


	//   ....[81]....
        /*0600*/ 	.word	0x00004ec0
        /*0604*/ 	.word	0x00000000
        /*0608*/ 	.word	0x00000058
        /*060c*/ 	.short	0x010a
        /*060e*/ 	.byte	0xff
	.zero		1


	//   ....[82]....
        /*0610*/ 	.word	0x00005200
        /*0614*/ 	.word	0x00000003
        /*0618*/ 	.word	0x00000070
        /*061c*/ 	.short	0x010a
        /*061e*/ 	.byte	0xff
	.zero		1


	//   ....[83]....
        /*0620*/ 	.word	0x00005380
        /*0624*/ 	.word	0x00000000
        /*0628*/ 	.word	0x00000000
        /*062c*/ 	.short	0x0101
        /*062e*/ 	.byte	0xff
	.zero		1


	//   ....[84]....
        /*0630*/ 	.word	0x00005e20
        /*0634*/ 	.word	0x000000ff
        /*0638*/ 	.word	0x00000050
        /*063c*/ 	.short	0x010a
        /*063e*/ 	.byte	0x2c
	.zero		1


	//   ....[85]....
        /*0640*/ 	.word	0x00005e30
        /*0644*/ 	.word	0x00000095
        /*0648*/ 	.word	0x00000090
        /*064c*/ 	.short	0x010a
        /*064e*/ 	.byte	0xff
	.zero		1


	//   ....[86]....
        /*0650*/ 	.word	0x00005fc0
        /*0654*/ 	.word	0x000000ff
        /*0658*/ 	.word	0x00000050
        /*065c*/ 	.short	0x010a
        /*065e*/ 	.byte	0x2c
	.zero		1


	//   ....[87]....
        /*0660*/ 	.word	0x000060c0
        /*0664*/ 	.word	0x000000ff
        /*0668*/ 	.word	0x00000000
        /*066c*/ 	.short	0x0101
        /*066e*/ 	.byte	0x04
	.zero		1


	//   ....[88]....
        /*0670*/ 	.word	0x00006120
        /*0674*/ 	.word	0x00000095
        /*0678*/ 	.word	0x00000090
        /*067c*/ 	.short	0x010a
        /*067e*/ 	.byte	0xff
	.zero		1


	//   ....[89]....
        /*0680*/ 	.word	0x00006440
        /*0684*/ 	.word	0x00000095
        /*0688*/ 	.word	0x00000000
        /*068c*/ 	.short	0x0101
        /*068e*/ 	.byte	0xff
	.zero		1


	//   ....[90]....
        /*0690*/ 	.word	0x00007660
        /*0694*/ 	.word	0x00000000
        /*0698*/ 	.word	0x000000e0
        /*069c*/ 	.short	0x010a
        /*069e*/ 	.byte	0xff
	.zero		1


	//   ....[91]....
        /*06a0*/ 	.word	0x000076c0
        /*06a4*/ 	.word	0x00000000
        /*06a8*/ 	.word	0x00000028
        /*06ac*/ 	.short	0x010a
        /*06ae*/ 	.byte	0xff
	.zero		1


	//   ....[92]....
        /*06b0*/ 	.word	0x00007720
        /*06b4*/ 	.word	0x00000000
        /*06b8*/ 	.word	0x00000028
        /*06bc*/ 	.short	0x010a
        /*06be*/ 	.byte	0xff
	.zero		1


	//   ....[93]....
        /*06c0*/ 	.word	0x00007770
        /*06c4*/ 	.word	0x00000003
        /*06c8*/ 	.word	0x00000070
        /*06cc*/ 	.short	0x010a
        /*06ce*/ 	.byte	0xff
	.zero		1


	//   ....[94]....
        /*06d0*/ 	.word	0x000077d0
        /*06d4*/ 	.word	0x00000000
        /*06d8*/ 	.word	0x00000000
        /*06dc*/ 	.short	0x010a
        /*06de*/ 	.byte	0xff
	.zero		1


	//   ....[95]....
        /*06e0*/ 	.word	0x00007830
        /*06e4*/ 	.word	0x00000000
        /*06e8*/ 	.word	0x00000000
        /*06ec*/ 	.short	0x010a
        /*06ee*/ 	.byte	0xff
	.zero		1


	//   ....[96]....
        /*06f0*/ 	.word	0x00007890
        /*06f4*/ 	.word	0x00000000
        /*06f8*/ 	.word	0x00000000
        /*06fc*/ 	.short	0x010a
        /*06fe*/ 	.byte	0xff
	.zero		1


	//   ....[97]....
        /*0700*/ 	.word	0x000078f0
        /*0704*/ 	.word	0x00000000
        /*0708*/ 	.word	0x00000000
        /*070c*/ 	.short	0x010a
        /*070e*/ 	.byte	0xff
	.zero		1


	//   ....[98]....
        /*0710*/ 	.word	0x00007940
        /*0714*/ 	.word	0x00000002
        /*0718*/ 	.word	0x000000d0
        /*071c*/ 	.short	0x010a
        /*071e*/ 	.byte	0xff
	.zero		1


	//   ....[99]....
        /*0720*/ 	.word	0x000079a0
        /*0724*/ 	.word	0x00000002
        /*0728*/ 	.word	0x00000080
        /*072c*/ 	.short	0x010a
        /*072e*/ 	.byte	0xff
	.zero		1


	//   ....[100]....
        /*0730*/ 	.word	0x000079f0
        /*0734*/ 	.word	0x00000002
        /*0738*/ 	.word	0x00000070
        /*073c*/ 	.short	0x010a
        /*073e*/ 	.byte	0xff
	.zero		1


	//   ....[101]....
        /*0740*/ 	.word	0x00007a50
        /*0744*/ 	.word	0x00000000
        /*0748*/ 	.word	0x00000080
        /*074c*/ 	.short	0x010a
        /*074e*/ 	.byte	0xff
	.zero		1


	//   ....[102]....
        /*0750*/ 	.word	0x00007ab0
        /*0754*/ 	.word	0x00000005
        /*0758*/ 	.word	0x00000008
        /*075c*/ 	.short	0x010a
        /*075e*/ 	.byte	0xff
	.zero		1


	//   ....[103]....
        /*0760*/ 	.word	0x00007ba0
        /*0764*/ 	.word	0x00000000
        /*0768*/ 	.word	0x00000008
        /*076c*/ 	.short	0x010a
        /*076e*/ 	.byte	0xff
	.zero		1


	//   ....[104]....
        /*0770*/ 	.word	0x00007bf0
        /*0774*/ 	.word	0x00000000
        /*0778*/ 	.word	0x00000070
        /*077c*/ 	.short	0x010a
        /*077e*/ 	.byte	0xff
	.zero		1


	//   ....[105]....
        /*0780*/ 	.word	0x00007c50
        /*0784*/ 	.word	0x00000000
        /*0788*/ 	.word	0x000000b0
        /*078c*/ 	.short	0x010a
        /*078e*/ 	.byte	0xff
	.zero		1


	//   ....[106]....
        /*0790*/ 	.word	0x00007cb0
        /*0794*/ 	.word	0x00000000
        /*0798*/ 	.word	0x00000000
        /*079c*/ 	.short	0x010a
        /*079e*/ 	.byte	0xff
	.zero		1


	//   ....[107]....
        /*07a0*/ 	.word	0x00007d10
        /*07a4*/ 	.word	0x00000000
        /*07a8*/ 	.word	0x00000000
        /*07ac*/ 	.short	0x010a
        /*07ae*/ 	.byte	0xff
	.zero		1


	//   ....[108]....
        /*07b0*/ 	.word	0x00007d70
        /*07b4*/ 	.word	0x00000000
        /*07b8*/ 	.word	0x00000000
        /*07bc*/ 	.short	0x010a
        /*07be*/ 	.byte	0xff
	.zero		1


	//   ....[109]....
        /*07c0*/ 	.word	0x00007dd0
        /*07c4*/ 	.word	0x00000000
        /*07c8*/ 	.word	0x00000000
        /*07cc*/ 	.short	0x010a
        /*07ce*/ 	.byte	0xff
	.zero		1


	//   ....[110]....
        /*07d0*/ 	.word	0x00007e30
        /*07d4*/ 	.word	0x00000000
        /*07d8*/ 	.word	0x000000f0
        /*07dc*/ 	.short	0x010a
        /*07de*/ 	.byte	0xff
	.zero		1


	//   ....[111]....
        /*07e0*/ 	.word	0x00007e80
        /*07e4*/ 	.word	0x00000007
        /*07e8*/ 	.word	0x00000070
        /*07ec*/ 	.short	0x010a
        /*07ee*/ 	.byte	0xff
	.zero		1


	//   ....[112]....
        /*07f0*/ 	.word	0x00007ee0
        /*07f4*/ 	.word	0x00000000
        /*07f8*/ 	.word	0x00000068
        /*07fc*/ 	.short	0x010a
        /*07fe*/ 	.byte	0xff
	.zero		1


	//   ....[113]....
        /*0800*/ 	.word	0x00007f40
        /*0804*/ 	.word	0x00000000
        /*0808*/ 	.word	0x00000058
        /*080c*/ 	.short	0x010a
        /*080e*/ 	.byte	0xff
	.zero		1


	//   ....[114]....
        /*0810*/ 	.word	0x00007f90
        /*0814*/ 	.word	0x00000003
        /*0818*/ 	.word	0x00000070
        /*081c*/ 	.short	0x010a
        /*081e*/ 	.byte	0xff
	.zero		1


	//   ....[115]....
        /*0820*/ 	.word	0x00007ff0
        /*0824*/ 	.word	0x00000000
        /*0828*/ 	.word	0x00000050
        /*082c*/ 	.short	0x010a
        /*082e*/ 	.byte	0xff
	.zero		1


	//   ....[116]....
        /*0830*/ 	.word	0x00008040
        /*0834*/ 	.word	0x00000095
        /*0838*/ 	.word	0x00000090
        /*083c*/ 	.short	0x010a
        /*083e*/ 	.byte	0xff
	.zero		1


	//----- nvinfo : EIATTR_NUM_MBARRIERS
	.align		4
.L_47:
        /*0840*/ 	.byte	0x03, 0x38
        /*0842*/ 	.short	0x001f


	//----- nvinfo : EIATTR_EXIT_INSTR_OFFSETS
	.align		4
        /*0844*/ 	.byte	0x04, 0x1c
        /*0846*/ 	.short	(.L_49 - .L_48)


	//   ....[0]....
.L_48:
        /*0848*/ 	.word	0x00002b40


	//   ....[1]....
        /*084c*/ 	.word	0x00003030


	//   ....[2]....
        /*0850*/ 	.word	0x00003090


	//   ....[3]....
        /*0854*/ 	.word	0x000042c0


	//   ....[4]....
        /*0858*/ 	.word	0x00004ef0


	//   ....[5]....
        /*085c*/ 	.word	0x00004f30


	//   ....[6]....
        /*0860*/ 	.word	0x00007650


	//----- nvinfo : EIATTR_MAX_THREADS
	.align		4
.L_49:
        /*0864*/ 	.byte	0x04, 0x05
        /*0866*/ 	.short	(.L_51 - .L_50)
.L_50:
        /*0868*/ 	.word	0x00000100
        /*086c*/ 	.word	0x00000001
        /*0870*/ 	.word	0x00000001


	//----- nvinfo : EIATTR_CRS_STACK_SIZE
	.align		4
.L_51:
        /*0874*/ 	.byte	0x04, 0x1e
        /*0876*/ 	.short	(.L_53 - .L_52)
.L_52:
        /*0878*/ 	.word	0x00000000


	//----- nvinfo : EIATTR_CBANK_PARAM_SIZE
	.align		4
.L_53:
        /*087c*/ 	.byte	0x03, 0x19
        /*087e*/ 	.short	0x0800


	//----- nvinfo : EIATTR_PARAM_CBANK
	.align		4
        /*0880*/ 	.byte	0x04, 0x0a
        /*0882*/ 	.short	(.L_55 - .L_54)
	.align		4
.L_54:
        /*0884*/ 	.word	index@(.nv.constant0._ZN7cutlass13device_kernelINS_4gemm6kernel13GemmUniversalIN4cute5tupleIJiiiiEEENS1_10collective13CollectiveMmaINS1_35MainloopSm100TmaUmmaWarpSpecializedILi5ELi2ELi4ENS5_IJNS4_1CILi2EEESB_NSA_ILi1EEEEEEEENS5_IJNSA_ILi256EEENSA_ILi64EEENSA_ILi32EEEEEEaNS5_IJlSC_lEEEaSJ_NS4_8TiledMMAINS4_8MMA_AtomIJNS4_21SM100_MMA_S8_2x1SM_SSIaaiLi256ELi64ELNS4_4UMMA5MajorE0ELSO_0ELNSN_8SaturateE0EEEEEENS4_6LayoutINS5_IJSC_SC_SC_EEENS5_IJNSA_ILi0EEESU_SU_EEEEENS5_IJNS4_10UnderscoreESX_SX_EEEEENS4_28SM100_TMA_2SM_LOAD_MULTICASTENS4_14ComposedLayoutINS4_7SwizzleILi1ELi4ELi3EEENS4_18smem_ptr_flag_bitsILi8EEENSS_INS5_IJNSA_ILi8EEESH_EEENS5_IJSH_SC_EEEEEEEvNS4_8identityENS4_18SM100_TMA_2SM_LOADES1A_vS1B_EENS_8epilogue10collective18CollectiveEpilogueINS1E_23Sm100TmaWarpSpecializedILi1ELi1ELi64ELb0ELb0EEEJNS5_IJNSA_ILi128EEESG_SH_EEENS5_IJNSS_IS1J_SC_EENSS_ISG_SC_EEEEEaSJ_aSJ_NS1E_6fusion15FusionCallbacksIS1I_NS1O_17LinearCombinationIaiaiLNS_15FloatRoundStyleE2EEES1K_S1N_JEEENS4_5SM1004TMEM4LOAD26SM100_TMEM_LOAD_32dp32b64xENS4_13SM90_TMA_LOADENS11_INS12_ILi2ELi4ELi3EEES15_NSS_INS5_IJS16_SG_EEENS5_IJSG_SC_EEEEEEENS4_39AutoVectorizingCopyWithAssumedAlignmentILi128EEENS4_14SM90_TMA_STOREES23_S25_S25_EEEvvEEEEvNT_6ParamsE)
        /*0888*/ 	.short	0x0380
        /*088a*/ 	.short	0x0800


	//----- nvinfo : EIATTR_SW_WAR
	.align		4
.L_55:
        /*088c*/ 	.byte	0x04, 0x36
        /*088e*/ 	.short	(.L_57 - .L_56)
.L_56:
        /*0890*/ 	.word	0x00000008
.L_57:


//--------------------- .nv.callgraph             --------------------------
	.section	.nv.callgraph,"",@"SHT_CUDA_CALLGRAPH"
	.align	4
	.sectionentsize	8
	.align		4
        /*0000*/ 	.word	0x00000000
	.align		4
        /*0004*/ 	.word	0xffffffff
	.align		4
        /*0008*/ 	.word	index@(_ZN7cutlass13device_kernelINS_4gemm6kernel13GemmUniversalIN4cute5tupleIJiiiiEEENS1_10collective13CollectiveMmaINS1_35MainloopSm100TmaUmmaWarpSpecializedILi5ELi2ELi4ENS5_IJNS4_1CILi2EEESB_NSA_ILi1EEEEEEEENS5_IJNSA_ILi256EEENSA_ILi64EEENSA_ILi32EEEEEEaNS5_IJlSC_lEEEaSJ_NS4_8TiledMMAINS4_8MMA_AtomIJNS4_21SM100_MMA_S8_2x1SM_SSIaaiLi256ELi64ELNS4_4UMMA5MajorE0ELSO_0ELNSN_8SaturateE0EEEEEENS4_6LayoutINS5_IJSC_SC_SC_EEENS5_IJNSA_ILi0EEESU_SU_EEEEENS5_IJNS4_10UnderscoreESX_SX_EEEEENS4_28SM100_TMA_2SM_LOAD_MULTICASTENS4_14ComposedLayoutINS4_7SwizzleILi1ELi4ELi3EEENS4_18smem_ptr_flag_bitsILi8EEENSS_INS5_IJNSA_ILi8EEESH_EEENS5_IJSH_SC_EEEEEEEvNS4_8identityENS4_18SM100_TMA_2SM_LOADES1A_vS1B_EENS_8epilogue10collective18CollectiveEpilogueINS1E_23Sm100TmaWarpSpecializedILi1ELi1ELi64ELb0ELb0EEEJNS5_IJNSA_ILi128EEESG_SH_EEENS5_IJNSS_IS1J_SC_EENSS_ISG_SC_EEEEEaSJ_aSJ_NS1E_6fusion15FusionCallbacksIS1I_NS1O_17LinearCombinationIaiaiLNS_15FloatRoundStyleE2EEES1K_S1N_JEEENS4_5SM1004TMEM4LOAD26SM100_TMEM_LOAD_32dp32b64xENS4_13SM90_TMA_LOADENS11_INS12_ILi2ELi4ELi3EEES15_NSS_INS5_IJS16_SG_EEENS5_IJSG_SC_EEEEEEENS4_39AutoVectorizingCopyWithAssumedAlignmentILi128EEENS4_14SM90_TMA_STOREES23_S25_S25_EEEvvEEEEvNT_6ParamsE)
	.align		4
        /*000c*/ 	.word	index@(__assertfail)
	.align		4
        /*0010*/ 	.word	0x00000000
	.align		4
        /*0014*/ 	.word	0xfffffffe
	.align		4
        /*0018*/ 	.word	0x00000000
	.align		4
        /*001c*/ 	.word	0xfffffffd
	.align		4
        /*0020*/ 	.word	0x00000000
	.align		4
        /*0024*/ 	.word	0xfffffffc


//--------------------- .nv.constant4             --------------------------
	.section	.nv.constant4,"a",@progbits
	.align	8
	.align		8
.nv.constant4:
        /*0000*/ 	.dword	__assertfail
	.align		8
        /*0008*/ 	.dword	__unnamed_1
	.align		8
        /*0010*/ 	.dword	__unnamed_2
	.align		8
        /*0018*/ 	.dword	_ZN39_INTERNAL_9f74afc2_4_k_cu_a5ece5a9_98474cuda3std3__45__cpo5beginE
	.align		8
        /*0020*/ 	.dword	_ZN39_INTERNAL_9f74afc2_4_k_cu_a5ece5a9_98474cuda3std3__45__cpo3endE
	.align		8
        /*0028*/ 	.dword	_ZN39_INTERNAL_9f74afc2_4_k_cu_a5ece5a9_98474cuda3std3__45__cpo6cbeginE
	.align		8
        /*0030*/ 	.dword	_ZN39_INTERNAL_9f74afc2_4_k_cu_a5ece5a9_98474cuda3std3__45__cpo4cendE
	.align		8
        /*0038*/ 	.dword	_ZN39_INTERNAL_9f74afc2_4_k_cu_a5ece5a9_98474cuda3std3__441_GLOBAL__N__9f74afc2_4_k_cu_a5ece5a9_98476ignoreE
	.align		8
        /*0040*/ 	.dword	_ZN39_INTERNAL_9f74afc2_4_k_cu_a5ece5a9_98474cuda3std3__419piecewise_constructE
	.align		8
        /*0048*/ 	.dword	_ZN39_INTERNAL_9f74afc2_4_k_cu_a5ece5a9_98474cuda3std3__48in_placeE
	.align		8
        /*0050*/ 	.dword	_ZN39_INTERNAL_9f74afc2_4_k_cu_a5ece5a9_98474cuda3std6ranges3__45__cpo4swapE
	.align		8
        /*0058*/ 	.dword	_ZN39_INTERNAL_9f74afc2_4_k_cu_a5ece5a9_98474cuda3std6ranges3__45__cpo9iter_moveE
	.align		8
        /*0060*/ 	.dword	_ZN39_INTERNAL_9f74afc2_4_k_cu_a5ece5a9_98474cute7productE
	.align		8
        /*0068*/ 	.dword	_ZN39_INTERNAL_9f74afc2_4_k_cu_a5ece5a9_98474cute1_E
	.align		8
        /*0070*/ 	.dword	$str$25
	.align		8
        /*0078*/ 	.dword	$str$26
	.align		8
        /*0080*/ 	.dword	$str$27
	.align		8
        /*0088*/ 	.dword	$str$28


//--------------------- .text._ZN7cutlass13device_kernelINS_4gemm6kernel13GemmUniversalIN4cute5tupleIJiiiiEEENS1_10collective13CollectiveMmaINS1_35MainloopSm100TmaUmmaWarpSpecializedILi5ELi2ELi4ENS5_IJNS4_1CILi2EEESB_NSA_ILi1EEEEEEEENS5_IJNSA_ILi256EEENSA_ILi64EEENSA_ILi32EEEEEEaNS5_IJlSC_lEEEaSJ_NS4_8TiledMMAINS4_8MMA_AtomIJNS4_21SM100_MMA_S8_2x1SM_SSIaaiLi256ELi64ELNS4_4UMMA5MajorE0ELSO_0ELNSN_8SaturateE0EEEEEENS4_6LayoutINS5_IJSC_SC_SC_EEENS5_IJNSA_ILi0EEESU_SU_EEEEENS5_IJNS4_10UnderscoreESX_SX_EEEEENS4_28SM100_TMA_2SM_LOAD_MULTICASTENS4_14ComposedLayoutINS4_7SwizzleILi1ELi4ELi3EEENS4_18smem_ptr_flag_bitsILi8EEENSS_INS5_IJNSA_ILi8EEESH_EEENS5_IJSH_SC_EEEEEEEvNS4_8identityENS4_18SM100_TMA_2SM_LOADES1A_vS1B_EENS_8epilogue10collective18CollectiveEpilogueINS1E_23Sm100TmaWarpSpecializedILi1ELi1ELi64ELb0ELb0EEEJNS5_IJNSA_ILi128EEESG_SH_EEENS5_IJNSS_IS1J_SC_EENSS_ISG_SC_EEEEEaSJ_aSJ_NS1E_6fusion15FusionCallbacksIS1I_NS1O_17LinearCombinationIaiaiLNS_15FloatRoundStyleE2EEES1K_S1N_JEEENS4_5SM1004TMEM4LOAD26SM100_TMEM_LOAD_32dp32b64xENS4_13SM90_TMA_LOADENS11_INS12_ILi2ELi4ELi3EEES15_NSS_INS5_IJS16_SG_EEENS5_IJSG_SC_EEEEEEENS4_39AutoVectorizingCopyWithAssumedAlignmentILi128EEENS4_14SM90_TMA_STOREES23_S25_S25_EEEvvEEEEvNT_6ParamsE --------------------------
	.section	.text._ZN7cutlass13device_kernelINS_4gemm6kernel13GemmUniversalIN4cute5tupleIJiiiiEEENS1_10collective13CollectiveMmaINS1_35MainloopSm100TmaUmmaWarpSpecializedILi5ELi2ELi4ENS5_IJNS4_1CILi2EEESB_NSA_ILi1EEEEEEEENS5_IJNSA_ILi256EEENSA_ILi64EEENSA_ILi32EEEEEEaNS5_IJlSC_lEEEaSJ_NS4_8TiledMMAINS4_8MMA_AtomIJNS4_21SM100_MMA_S8_2x1SM_SSIaaiLi256ELi64ELNS4_4UMMA5MajorE0ELSO_0ELNSN_8SaturateE0EEEEEENS4_6LayoutINS5_IJSC_SC_SC_EEENS5_IJNSA_ILi0EEESU_SU_EEEEENS5_IJNS4_10UnderscoreESX_SX_EEEEENS4_28SM100_TMA_2SM_LOAD_MULTICASTENS4_14ComposedLayoutINS4_7SwizzleILi1ELi4ELi3EEENS4_18smem_ptr_flag_bitsILi8EEENSS_INS5_IJNSA_ILi8EEESH_EEENS5_IJSH_SC_EEEEEEEvNS4_8identityENS4_18SM100_TMA_2SM_LOADES1A_vS1B_EENS_8epilogue10collective18CollectiveEpilogueINS1E_23Sm100TmaWarpSpecializedILi1ELi1ELi64ELb0ELb0EEEJNS5_IJNSA_ILi128EEESG_SH_EEENS5_IJNSS_IS1J_SC_EENSS_ISG_SC_EEEEEaSJ_aSJ_NS1E_6fusion15FusionCallbacksIS1I_NS1O_17LinearCombinationIaiaiLNS_15FloatRoundStyleE2EEES1K_S1N_JEEENS4_5SM1004TMEM4LOAD26SM100_TMEM_LOAD_32dp32b64xENS4_13SM90_TMA_LOADENS11_INS12_ILi2ELi4ELi3EEES15_NSS_INS5_IJS16_SG_EEENS5_IJSG_SC_EEEEEEENS4_39AutoVectorizingCopyWithAssumedAlignmentILi128EEENS4_14SM90_TMA_STOREES23_S25_S25_EEEvvEEEEvNT_6ParamsE,"ax",@progbits
	.align	128
.text._ZN7cutlass13device_kernelINS_4gemm6kernel13GemmUniversalIN4cute5tupleIJiiiiEEENS1_10collective13CollectiveMmaINS1_35MainloopSm100TmaUmmaWarpSpecializedILi5ELi2ELi4ENS5_IJNS4_1CILi2EEESB_NSA_ILi1EEEEEEEENS5_IJNSA_ILi256EEENSA_ILi64EEENSA_ILi32EEEEEEaNS5_IJlSC_lEEEaSJ_NS4_8TiledMMAINS4_8MMA_AtomIJNS4_21SM100_MMA_S8_2x1SM_SSIaaiLi256ELi64ELNS4_4UMMA5MajorE0ELSO_0ELNSN_8SaturateE0EEEEEENS4_6LayoutINS5_IJSC_SC_SC_EEENS5_IJNSA_ILi0EEESU_SU_EEEEENS5_IJNS4_10UnderscoreESX_SX_EEEEENS4_28SM100_TMA_2SM_LOAD_MULTICASTENS4_14ComposedLayoutINS4_7SwizzleILi1ELi4ELi3EEENS4_18smem_ptr_flag_bitsILi8EEENSS_INS5_IJNSA_ILi8EEESH_EEENS5_IJSH_SC_EEEEEEEvNS4_8identityENS4_18SM100_TMA_2SM_LOADES1A_vS1B_EENS_8epilogue10collective18CollectiveEpilogueINS1E_23Sm100TmaWarpSpecializedILi1ELi1ELi64ELb0ELb0EEEJNS5_IJNSA_ILi128EEESG_SH_EEENS5_IJNSS_IS1J_SC_EENSS_ISG_SC_EEEEEaSJ_aSJ_NS1E_6fusion15FusionCallbacksIS1I_NS1O_17LinearCombinationIaiaiLNS_15FloatRoundStyleE2EEES1K_S1N_JEEENS4_5SM1004TMEM4LOAD26SM100_TMEM_LOAD_32dp32b64xENS4_13SM90_TMA_LOADENS11_INS12_ILi2ELi4ELi3EEES15_NSS_INS5_IJS16_SG_EEENS5_IJSG_SC_EEEEEEENS4_39AutoVectorizingCopyWithAssumedAlignmentILi128EEENS4_14SM90_TMA_STOREES23_S25_S25_EEEvvEEEEvNT_6ParamsE:
        .type           _ZN7cutlass13device_kernelINS_4gemm6kernel13GemmUniversalIN4cute5tupleIJiiiiEEENS1_10collective13CollectiveMmaINS1_35MainloopSm100TmaUmmaWarpSpecializedILi5ELi2ELi4ENS5_IJNS4_1CILi2EEESB_NSA_ILi1EEEEEEEENS5_IJNSA_ILi256EEENSA_ILi64EEENSA_ILi32EEEEEEaNS5_IJlSC_lEEEaSJ_NS4_8TiledMMAINS4_8MMA_AtomIJNS4_21SM100_MMA_S8_2x1SM_SSIaaiLi256ELi64ELNS4_4UMMA5MajorE0ELSO_0ELNSN_8SaturateE0EEEEEENS4_6LayoutINS5_IJSC_SC_SC_EEENS5_IJNSA_ILi0EEESU_SU_EEEEENS5_IJNS4_10UnderscoreESX_SX_EEEEENS4_28SM100_TMA_2SM_LOAD_MULTICASTENS4_14ComposedLayoutINS4_7SwizzleILi1ELi4ELi3EEENS4_18smem_ptr_flag_bitsILi8EEENSS_INS5_IJNSA_ILi8EEESH_EEENS5_IJSH_SC_EEEEEEEvNS4_8identityENS4_18SM100_TMA_2SM_LOADES1A_vS1B_EENS_8epilogue10collective18CollectiveEpilogueINS1E_23Sm100TmaWarpSpecializedILi1ELi1ELi64ELb0ELb0EEEJNS5_IJNSA_ILi128EEESG_SH_EEENS5_IJNSS_IS1J_SC_EENSS_ISG_SC_EEEEEaSJ_aSJ_NS1E_6fusion15FusionCallbacksIS1I_NS1O_17LinearCombinationIaiaiLNS_15FloatRoundStyleE2EEES1K_S1N_JEEENS4_5SM1004TMEM4LOAD26SM100_TMEM_LOAD_32dp32b64xENS4_13SM90_TMA_LOADENS11_INS12_ILi2ELi4ELi3EEES15_NSS_INS5_IJS16_SG_EEENS5_IJSG_SC_EEEEEEENS4_39AutoVectorizingCopyWithAssumedAlignmentILi128EEENS4_14SM90_TMA_STOREES23_S25_S25_EEEvvEEEEvNT_6ParamsE,@function
        .size           _ZN7cutlass13device_kernelINS_4gemm6kernel13GemmUniversalIN4cute5tupleIJiiiiEEENS1_10collective13CollectiveMmaINS1_35MainloopSm100TmaUmmaWarpSpecializedILi5ELi2ELi4ENS5_IJNS4_1CILi2EEESB_NSA_ILi1EEEEEEEENS5_IJNSA_ILi256EEENSA_ILi64EEENSA_ILi32EEEEEEaNS5_IJlSC_lEEEaSJ_NS4_8TiledMMAINS4_8MMA_AtomIJNS4_21SM100_MMA_S8_2x1SM_SSIaaiLi256ELi64ELNS4_4UMMA5MajorE0ELSO_0ELNSN_8SaturateE0EEEEEENS4_6LayoutINS5_IJSC_SC_SC_EEENS5_IJNSA_ILi0EEESU_SU_EEEEENS5_IJNS4_10UnderscoreESX_SX_EEEEENS4_28SM100_TMA_2SM_LOAD_MULTICASTENS4_14ComposedLayoutINS4_7SwizzleILi1ELi4ELi3EEENS4_18smem_ptr_flag_bitsILi8EEENSS_INS5_IJNSA_ILi8EEESH_EEENS5_IJSH_SC_EEEEEEEvNS4_8identityENS4_18SM100_TMA_2SM_LOADES1A_vS1B_EENS_8epilogue10collective18CollectiveEpilogueINS1E_23Sm100TmaWarpSpecializedILi1ELi1ELi64ELb0ELb0EEEJNS5_IJNSA_ILi128EEESG_SH_EEENS5_IJNSS_IS1J_SC_EENSS_ISG_SC_EEEEEaSJ_aSJ_NS1E_6fusion15FusionCallbacksIS1I_NS1O_17LinearCombinationIaiaiLNS_15FloatRoundStyleE2EEES1K_S1N_JEEENS4_5SM1004TMEM4LOAD26SM100_TMEM_LOAD_32dp32b64xENS4_13SM90_TMA_LOADENS11_INS12_ILi2ELi4ELi3EEES15_NSS_INS5_IJS16_SG_EEENS5_IJSG_SC_EEEEEEENS4_39AutoVectorizingCopyWithAssumedAlignmentILi128EEENS4_14SM90_TMA_STOREES23_S25_S25_EEEvvEEEEvNT_6ParamsE,(.L_x_152 - _ZN7cutlass13device_kernelINS_4gemm6kernel13GemmUniversalIN4cute5tupleIJiiiiEEENS1_10collective13CollectiveMmaINS1_35MainloopSm100TmaUmmaWarpSpecializedILi5ELi2ELi4ENS5_IJNS4_1CILi2EEESB_NSA_ILi1EEEEEEEENS5_IJNSA_ILi256EEENSA_ILi64EEENSA_ILi32EEEEEEaNS5_IJlSC_lEEEaSJ_NS4_8TiledMMAINS4_8MMA_AtomIJNS4_21SM100_MMA_S8_2x1SM_SSIaaiLi256ELi64ELNS4_4UMMA5MajorE0ELSO_0ELNSN_8SaturateE0EEEEEENS4_6LayoutINS5_IJSC_SC_SC_EEENS5_IJNSA_ILi0EEESU_SU_EEEEENS5_IJNS4_10UnderscoreESX_SX_EEEEENS4_28SM100_TMA_2SM_LOAD_MULTICASTENS4_14ComposedLayoutINS4_7SwizzleILi1ELi4ELi3EEENS4_18smem_ptr_flag_bitsILi8EEENSS_INS5_IJNSA_ILi8EEESH_EEENS5_IJSH_SC_EEEEEEEvNS4_8identityENS4_18SM100_TMA_2SM_LOADES1A_vS1B_EENS_8epilogue10collective18CollectiveEpilogueINS1E_23Sm100TmaWarpSpecializedILi1ELi1ELi64ELb0ELb0EEEJNS5_IJNSA_ILi128EEESG_SH_EEENS5_IJNSS_IS1J_SC_EENSS_ISG_SC_EEEEEaSJ_aSJ_NS1E_6fusion15FusionCallbacksIS1I_NS1O_17LinearCombinationIaiaiLNS_15FloatRoundStyleE2EEES1K_S1N_JEEENS4_5SM1004TMEM4LOAD26SM100_TMEM_LOAD_32dp32b64xENS4_13SM90_TMA_LOADENS11_INS12_ILi2ELi4ELi3EEES15_NSS_INS5_IJS16_SG_EEENS5_IJSG_SC_EEEEEEENS4_39AutoVectorizingCopyWithAssumedAlignmentILi128EEENS4_14SM90_TMA_STOREES23_S25_S25_EEEvvEEEEvNT_6ParamsE)
        .other          _ZN7cutlass13device_kernelINS_4gemm6kernel13GemmUniversalIN4cute5tupleIJiiiiEEENS1_10collective13CollectiveMmaINS1_35MainloopSm100TmaUmmaWarpSpecializedILi5ELi2ELi4ENS5_IJNS4_1CILi2EEESB_NSA_ILi1EEEEEEEENS5_IJNSA_ILi256EEENSA_ILi64EEENSA_ILi32EEEEEEaNS5_IJlSC_lEEEaSJ_NS4_8TiledMMAINS4_8MMA_AtomIJNS4_21SM100_MMA_S8_2x1SM_SSIaaiLi256ELi64ELNS4_4UMMA5MajorE0ELSO_0ELNSN_8SaturateE0EEEEEENS4_6LayoutINS5_IJSC_SC_SC_EEENS5_IJNSA_ILi0EEESU_SU_EEEEENS5_IJNS4_10UnderscoreESX_SX_EEEEENS4_28SM100_TMA_2SM_LOAD_MULTICASTENS4_14ComposedLayoutINS4_7SwizzleILi1ELi4ELi3EEENS4_18smem_ptr_flag_bitsILi8EEENSS_INS5_IJNSA_ILi8EEESH_EEENS5_IJSH_SC_EEEEEEEvNS4_8identityENS4_18SM100_TMA_2SM_LOADES1A_vS1B_EENS_8epilogue10collective18CollectiveEpilogueINS1E_23Sm100TmaWarpSpecializedILi1ELi1ELi64ELb0ELb0EEEJNS5_IJNSA_ILi128EEESG_SH_EEENS5_IJNSS_IS1J_SC_EENSS_ISG_SC_EEEEEaSJ_aSJ_NS1E_6fusion15FusionCallbacksIS1I_NS1O_17LinearCombinationIaiaiLNS_15FloatRoundStyleE2EEES1K_S1N_JEEENS4_5SM1004TMEM4LOAD26SM100_TMEM_LOAD_32dp32b64xENS4_13SM90_TMA_LOADENS11_INS12_ILi2ELi4ELi3EEES15_NSS_INS5_IJS16_SG_EEENS5_IJSG_SC_EEEEEEENS4_39AutoVectorizingCopyWithAssumedAlignmentILi128EEENS4_14SM90_TMA_STOREES23_S25_S25_EEEvvEEEEvNT_6ParamsE,@"STO_CUDA_ENTRY STV_DEFAULT"
_ZN7cutlass13device_kernelINS_4gemm6kernel13GemmUniversalIN4cute5tupleIJiiiiEEENS1_10collective13CollectiveMmaINS1_35MainloopSm100TmaUmmaWarpSpecializedILi5ELi2ELi4ENS5_IJNS4_1CILi2EEESB_NSA_ILi1EEEEEEEENS5_IJNSA_ILi256EEENSA_ILi64EEENSA_ILi32EEEEEEaNS5_IJlSC_lEEEaSJ_NS4_8TiledMMAINS4_8MMA_AtomIJNS4_21SM100_MMA_S8_2x1SM_SSIaaiLi256ELi64ELNS4_4UMMA5MajorE0ELSO_0ELNSN_8SaturateE0EEEEEENS4_6LayoutINS5_IJSC_SC_SC_EEENS5_IJNSA_ILi0EEESU_SU_EEEEENS5_IJNS4_10UnderscoreESX_SX_EEEEENS4_28SM100_TMA_2SM_LOAD_MULTICASTENS4_14ComposedLayoutINS4_7SwizzleILi1ELi4ELi3EEENS4_18smem_ptr_flag_bitsILi8EEENSS_INS5_IJNSA_ILi8EEESH_EEENS5_IJSH_SC_EEEEEEEvNS4_8identityENS4_18SM100_TMA_2SM_LOADES1A_vS1B_EENS_8epilogue10collective18CollectiveEpilogueINS1E_23Sm100TmaWarpSpecializedILi1ELi1ELi64ELb0ELb0EEEJNS5_IJNSA_ILi128EEESG_SH_EEENS5_IJNSS_IS1J_SC_EENSS_ISG_SC_EEEEEaSJ_aSJ_NS1E_6fusion15FusionCallbacksIS1I_NS1O_17LinearCombinationIaiaiLNS_15FloatRoundStyleE2EEES1K_S1N_JEEENS4_5SM1004TMEM4LOAD26SM100_TMEM_LOAD_32dp32b64xENS4_13SM90_TMA_LOADENS11_INS12_ILi2ELi4ELi3EEES15_NSS_INS5_IJS16_SG_EEENS5_IJSG_SC_EEEEEEENS4_39AutoVectorizingCopyWithAssumedAlignmentILi128EEENS4_14SM90_TMA_STOREES23_S25_S25_EEEvvEEEEvNT_6ParamsE:
[----:B------:R-:W1:Y:S01]  /*0000*/  LDC R1, c[0x0][0x37c] ;  /* 0x0000df00ff017b82 */ /* 0x000e620000000800 */
[----:B------:R-:W2:Y:S01]  /*0010*/  S2R R142, SR_TID.X ;  /* 0x00000000008e7919 */ /* 0x000ea20000002100 */
[----:B------:R-:W3:Y:S06]  /*0020*/  LDCU.64 UR8, c[0x0][0x890] ;  /* 0x00011200ff0877ac */ /* 0x000eec0008000a00 */
[----:B------:R-:W4:Y:S01]  /*0030*/  S2UR UR55, SR_CgaCtaId ;  /* 0x00000000003779c3 */ /* 0x000f220000008800 */
[----:B------:R-:W-:Y:S02]  /*0040*/  PRMT R147, RZ, 0x7610, R147 ;  /* 0x00007610ff937816 */ /* 0x000fe40000000093 */
[----:B------:R-:W-:Y:S01]  /*0050*/  ELECT P1, URZ, PT ;  /* 0x0000000000ff782f */ /* 0x000fe20003820000 */
[----:B---3--:R-:W-:-:S04]  /*0060*/  UISETP.NE.U32.AND UP0, UPT, UR8, URZ, UPT ;  /* 0x000000ff0800728c */ /* 0x008fc8000bf05070 */
[----:B------:R-:W-:Y:S02]  /*0070*/  UISETP.NE.AND.EX UP0, UPT, UR9, URZ, UPT, UP0 ;  /* 0x000000ff0900728c */ /* 0x000fe4000bf05300 */
[----:B----4-:R-:W-:Y:S02]  /*0080*/  ULOP3.LUT UR27, UR55, 0x1, URZ, 0xc0, !UPT ;  /* 0x00000001371b7892 */ /* 0x010fe4000f8ec0ff */
[----:B------:R-:W-:Y:S01]  /*0090*/  ULOP3.LUT UR28, UR55, 0x1, URZ, 0x3c, !UPT ;  /* 0x00000001371c7892 */ /* 0x000fe2000f8e3cff */
[----:B--2---:R-:W-:-:S05]  /*00a0*/  SHF.R.U32.HI R148, RZ, 0x5, R142 ;  /* 0x00000005ff947819 */ /* 0x004fca000001168e */
[----:B------:R-:W2:Y:S02]  /*00b0*/  SHFL.IDX PT, R0, R148, RZ, 0x1f ;  /* 0x00001fff94007589 */ /* 0x000ea400000e0000 */
[----:B--2---:R-:W-:Y:S01]  /*00c0*/  R2UR UR18, R0 ;  /* 0x00000000001272ca */ /* 0x004fe200000e0000 */
[----:B-1----:R-:W-:-:S14]  /*00d0*/  BRA.U UP0, `(.L_x_0) ;  /* 0x0000000100307547 */ /* 0x002fdc000b800000 */
[----:B------:R-:W1:Y:S02]  /*00e0*/  LDCU.64 UR4, c[0x0][0x888] ;  /* 0x00011100ff0477ac */ /* 0x000e640008000a00 */
[----:B-1----:R-:W-:-:S04]  /*00f0*/  UISETP.NE.U32.AND UP0, UPT, UR4, URZ, UPT ;  /* 0x000000ff0400728c */ /* 0x002fc8000bf05070 */
[----:B------:R-:W-:-:S09]  /*0100*/  UISETP.NE.AND.EX UP0, UPT, UR5, URZ, UPT, UP0 ;  /* 0x000000ff0500728c */ /* 0x000fd2000bf05300 */
[----:B------:R-:W-:Y:S05]  /*0110*/  BRA.U !UP0, `(.L_x_1) ;  /* 0x0000000108147547 */ /* 0x000fea000b800000 */
[----:B------:R-:W1:Y:S01]  /*0120*/  LDC.64 R72, c[0x0][0x888] ;  /* 0x00022200ff487b82 */ /* 0x000e620000000a00 */
[----:B------:R-:W1:Y:S02]  /*0130*/  LDCU.64 UR4, c[0x0][0x358] ;  /* 0x00006b00ff0477ac */ /* 0x000e640008000a00 */
[----:B-1----:R1:W5:Y:S01]  /*0140*/  LDG.E R72, desc[UR4][R72.64] ;  /* 0x0000000448487981 */ /* 0x002362000c1e1900 */
[----:B------:R-:W-:Y:S01]  /*0150*/  HFMA2 R147, -RZ, RZ, 0, 5.9604644775390625e-08 ;  /* 0x00000001ff937431 */ /* 0x000fe200000001ff */
[----:B------:R-:W-:Y:S05]  /*0160*/  BRA `(.L_x_0) ;  /* 0x00000000000c7947 */ /* 0x000fea0003800000 */
.L_x_1:
[----:B------:R-:W1:Y:S01]  /*0170*/  LDCU UR4, c[0x0][0x880] ;  /* 0x00011000ff0477ac */ /* 0x000e620008000800 */
[----:B------:R-:W-:Y:S01]  /*0180*/  HFMA2 R147, -RZ, RZ, 0, 5.9604644775390625e-08 ;  /* 0x00000001ff937431 */ /* 0x000fe200000001ff */
[----:B-1----:R-:W-:-:S07]  /*0190*/  MOV R72, UR4 ;  /* 0x0000000400487c02 */ /* 0x002fce0008000f00 */
.L_x_0:
[----:B------:R-:W2:Y:S02]  /*01a0*/  LDCU.64 UR4, c[0x0][0x8b0] ;  /* 0x00011600ff0477ac */ /* 0x000ea40008000a00 */
[----:B--2---:R-:W-:-:S04]  /*01b0*/  UISETP.NE.U32.AND UP0, UPT, UR4, URZ, UPT ;  /* 0x000000ff0400728c */ /* 0x004fc8000bf05070 */
[----:B------:R-:W-:-:S09]  /*01c0*/  UISETP.NE.AND.EX UP0, UPT, UR5, URZ, UPT, UP0 ;  /* 0x000000ff0500728c */ /* 0x000fd2000bf05300 */
[----:B------:R-:W-:Y:S05]  /*01d0*/  BRA.U UP0, `(.L_x_2) ;  /* 0x0000000100287547 */ /* 0x000fea000b800000 */
[----:B------:R-:W2:Y:S02]  /*01e0*/  LDCU.64 UR4, c[0x0][0x8a8] ;  /* 0x00011500ff0477ac */ /* 0x000ea40008000a00 */
[----:B--2---:R-:W-:-:S04]  /*01f0*/  UISETP.NE.U32.AND UP0, UPT, UR4, URZ, UPT ;  /* 0x000000ff0400728c */ /* 0x004fc8000bf05070 */
[----:B------:R-:W-:-:S09]  /*0200*/  UISETP.NE.AND.EX UP0, UPT, UR5, URZ, UPT, UP0 ;  /* 0x000000ff0500728c */ /* 0x000fd2000bf05300 */
[----:B------:R-:W-:Y:S05]  /*0210*/  BRA.U !UP0, `(.L_x_3) ;  /* 0x0000000108107547 */ /* 0x000fea000b800000 */
[----:B------:R-:W2:Y:S01]  /*0220*/  LDC.64 R70, c[0x0][0x8a8] ;  /* 0x00022a00ff467b82 */ /* 0x000ea20000000a00 */
[----:B------:R-:W2:Y:S02]  /*0230*/  LDCU.64 UR4, c[0x0][0x358] ;  /* 0x00006b00ff0477ac */ /* 0x000ea40008000a00 */
[----:B--2---:R2:W5:Y:S01]  /*0240*/  LDG.E R70, desc[UR4][R70.64] ;  /* 0x0000000446467981 */ /* 0x004562000c1e1900 */
[----:B------:R-:W-:Y:S05]  /*0250*/  BRA `(.L_x_2) ;  /* 0x0000000000087947 */ /* 0x000fea0003800000 */
.L_x_3:
[----:B------:R-:W2:Y:S02]  /*0260*/  LDCU UR4, c[0x0][0x8a0] ;  /* 0x00011400ff0477ac */ /* 0x000ea40008000800 */
[----:B--2---:R-:W-:Y:S02]  /*0270*/  MOV R70, UR4 ;  /* 0x0000000400467c02 */ /* 0x004fe40008000f00 */
.L_x_2:
[----:B------:R-:W-:Y:S01]  /*0280*/  IMAD.U32 R0, RZ, RZ, UR18 ;  /* 0x00000012ff007e24 */ /* 0x000fe2000f8e00ff */
[----:B------:R-:W-:Y:S04]  /*0290*/  BSSY.RECONVERGENT B0, `(.L_x_4) ;  /* 0x000000c000007945 */ /* 0x000fe80003800200 */
[C---:B------:R-:W-:Y:S02]  /*02a0*/  ISETP.NE.OR P2, PT, R0.reuse, 0x1, !P1 ;  /* 0x000000010000780c */ /* 0x040fe40004f45670 */
[----:B------:R-:W-:-:S11]  /*02b0*/  ISETP.NE.OR P0, PT, R0, 0x3, !P1 ;  /* 0x000000030000780c */ /* 0x000fd60004f05670 */
[----:B------:R-:W-:Y:S05]  /*02c0*/  @P2 BRA `(.L_x_5) ;  /* 0x0000000000202947 */ /* 0x000fea0003800000 */
[----:B------:R-:W3:Y:S02]  /*02d0*/  LDCU.64 UR4, c[0x0][0x348] ;  /* 0x00006900ff0477ac */ /* 0x000ee40008000a00 */
[----:B---3--:R-:W-:Y:S02]  /*02e0*/  UIADD3 UR6, UP1, UPT, UR4, 0x80, URZ ;  /* 0x0000008004067890 */ /* 0x008fe4000ff3e0ff */
[----:B------:R-:W-:Y:S02]  /*02f0*/  UIADD3 UR4, UP0, UPT, UR4, 0x180, URZ ;  /* 0x0000018004047890 */ /* 0x000fe4000ff1e0ff */
[----:B------:R-:W-:Y:S02]  /*0300*/  UIADD3.X UR7, UPT, UPT, URZ, UR5, URZ, UP1, !UPT ;  /* 0x00000005ff077290 */ /* 0x000fe40008ffe4ff */
[----:B------:R-:W-:-:S07]  /*0310*/  UIADD3.X UR5, UPT, UPT, URZ, UR5, URZ, UP0, !UPT ;  /* 0x00000005ff057290 */ /* 0x000fce00087fe4ff */
[----:B------:R3:W-:Y:S02]  /*0320*/  UTMACCTL.PF [UR6] ;  /* 0x00000000060079b9 */ /* 0x0007e40008040000 */
[----:B------:R3:W-:Y:S02]  /*0330*/  UTMACCTL.PF [UR4] ;  /* 0x00000000040079b9 */ /* 0x0007e40008040000 */
[----:B---3--:R-:W-:Y:S01]  /*0340*/  NOP ;  /* 0x0000000000007918 */ /* 0x008fe20000000000 */
.L_x_5:
[----:B------:R-:W-:Y:S05]  /*0350*/  BSYNC.RECONVERGENT B0 ;  /* 0x0000000000007941 */ /* 0x000fea0003800200 */
.L_x_4:
[----:B------:R-:W-:Y:S04]  /*0360*/  BSSY.RECONVERGENT B0, `(.L_x_6) ;  /* 0x000000a000007945 */ /* 0x000fe80003800200 */
        /* <DEDUP_REMOVED lines=9> */
.L_x_7:
[----:B------:R-:W-:Y:S05]  /*0400*/  BSYNC.RECONVERGENT B0 ;  /* 0x0000000000007941 */ /* 0x000fea0003800200 */
.L_x_6:
[----:B------:R-:W3:Y:S01]  /*0410*/  LDCU.64 UR4, c[0x0][0x888] ;  /* 0x00011100ff0477ac */ /* 0x000ee20008000a00 */
[----:B------:R-:W-:Y:S02]  /*0420*/  UISETP.EQ.U32.AND UP1, UPT, UR8, URZ, UPT ;  /* 0x000000ff0800728c */ /* 0x000fe4000bf22070 */
[----:B------:R-:W-:Y:S02]  /*0430*/  UPLOP3.LUT UP3, UPT, UPT, UPT, UPT, 0x80, 0x8 ;  /* 0x000000000008789c */ /* 0x000fe40003f6f070 */
[----:B---3--:R-:W-:-:S04]  /*0440*/  UISETP.NE.U32.AND UP0, UPT, UR4, URZ, UPT ;  /* 0x000000ff0400728c */ /* 0x008fc8000bf05070 */
[----:B------:R-:W-:-:S04]  /*0450*/  UISETP.NE.AND.EX UP0, UPT, UR5, URZ, UPT, UP0 ;  /* 0x000000ff0500728c */ /* 0x000fc8000bf05300 */
[----:B------:R-:W-:-:S04]  /*0460*/  UISETP.EQ.OR.EX UP2, UPT, UR9, URZ, !UP0, UP1 ;  /* 0x000000ff0900728c */ /* 0x000fc8000c742710 */
[----:B------:R-:W-:-:S05]  /*0470*/  UP2UR UR61, UPR, URZ, 0x4 ;  /* 0x00000004ff3d7883 */ /* 0x000fca0008000000 */
[----:B------:R-:W-:Y:S07]  /*0480*/  BRA.U !UP2, `(.L_x_8) ;  /* 0x000000010a207547 */ /* 0x000fee000b800000 */
[----:B-----5:R-:W-:Y:S01]  /*0490*/  R2UR UR5, R72 ;  /* 0x00000000480572ca */ /* 0x020fe200000e0000 */
[----:B------:R-:W-:Y:S02]  /*04a0*/  UISETP.NE.U32.AND UP1, UPT, UR8, URZ, UPT ;  /* 0x000000ff0800728c */ /* 0x000fe4000bf25070 */
[----:B------:R-:W-:Y:S02]  /*04b0*/  USEL UR4, URZ, 0xffffffff, UP0 ;  /* 0xffffffffff047887 */ /* 0x000fe40008000000 */
[----:B------:R-:W-:-:S08]  /*04c0*/  UISETP.NE.AND.EX UP1, UPT, UR9, URZ, UPT, UP1 ;  /* 0x000000ff0900728c */ /* 0x000fd0000bf25310 */
[----:B------:R-:W-:-:S04]  /*04d0*/  UISETP.NE.AND UP0, UPT, UR5, URZ, UPT ;  /* 0x000000ff0500728c */ /* 0x000fc8000bf05270 */
[----:B------:R-:W-:-:S04]  /*04e0*/  @!UP1 USEL UR4, URZ, 0xffffffff, UP0 ;  /* 0xffffffffff049887 */ /* 0x000fc80008000000 */
[----:B------:R-:W-:-:S04]  /*04f0*/  ULOP3.LUT UR4, UR4, 0x1, URZ, 0xc0, !UPT ;  /* 0x0000000104047892 */ /* 0x000fc8000f8ec0ff */
[----:B------:R-:W-:-:S11]  /*0500*/  UISETP.NE.U32.AND UP3, UPT, UR4, 0x1, UPT ;  /* 0x000000010400788c */ /* 0x000fd6000bf65070 */
.L_x_8:
[----:B------:R-:W3:Y:S01]  /*0510*/  SHFL.IDX PT, R0, R148, RZ, 0x1f ;  /* 0x00001fff94007589 */ /* 0x000ee200000e0000 */
[----:B------:R-:W-:-:S04]  /*0520*/  UISETP.NE.AND UP0, UPT, UR18, 0x2, UPT ;  /* 0x000000021200788c */ /* 0x000fc8000bf05270 */
[----:B------:R-:W-:Y:S02]  /*0530*/  UISETP.EQ.AND UP1, UPT, UR27, URZ, !UP0 ;  /* 0x000000ff1b00728c */ /* 0x000fe4000c722270 */
[----:B------:R-:W-:-:S04]  /*0540*/  USEL UR34, URZ, 0x1, UP0 ;  /* 0x00000001ff227887 */ /* 0x000fc80008000000 */
[----:B------:R-:W-:Y:S02]  /*0550*/  PLOP3.LUT P3, PT, P1, PT, UP1, 0x80, 0x8 ;  /* 0x000000000008781c */ /* 0x000fe40000f6f018 */
[----:B---3--:R-:W-:-:S13]  /*0560*/  ISETP.NE.AND P0, PT, R0, RZ, PT ;  /* 0x000000ff0000720c */ /* 0x008fda0003f05270 */
[----:B------:R-:W-:Y:S05]  /*0570*/  @P0 BRA `(.L_x_9) ;  /* 0x00000000005c0947 */ /* 0x000fea0003800000 */
[----:B------:R-:W-:Y:S01]  /*0580*/  UMOV UR4, 0x400 ;  /* 0x0000040000047882 */ /* 0x000fe20000000000 */
[----:B------:R-:W-:Y:S01]  /*0590*/  UMOV UR8, 0x1 ;  /* 0x0000000100087882 */ /* 0x000fe20000000000 */
[----:B------:R-:W-:Y:S01]  /*05a0*/  UMOV UR6, 0x2 ;  /* 0x0000000200067882 */ /* 0x000fe20000000000 */
[----:B------:R-:W-:Y:S02]  /*05b0*/  ULEA UR4, UR55, UR4, 0x18 ;  /* 0x0000000437047291 */ /* 0x000fe4000f8ec0ff */
[----:B------:R-:W-:-:S04]  /*05c0*/  UIADD3 UR8, UPT, UPT, -UR8, 0x100000, URZ ;  /* 0x0010000008087890 */ /* 0x000fc8000fffe1ff */
[----:B------:R-:W-:Y:S02]  /*05d0*/  USHF.L.U32 UR9, UR8, 0xb, URZ ;  /* 0x0000000b08097899 */ /* 0x000fe400080006ff */
[----:B------:R-:W-:Y:S02]  /*05e0*/  USHF.L.U32 UR8, UR8, 0x1, URZ ;  /* 0x0000000108087899 */ /* 0x000fe400080006ff */
[----:B------:R-:W-:-:S04]  /*05f0*/  UIADD3 UR6, UPT, UPT, -UR6, 0x100000, URZ ;  /* 0x0010000006067890 */ /* 0x000fc8000fffe1ff */
[----:B------:R-:W-:Y:S02]  /*0600*/  USHF.L.U32 UR7, UR6, 0xb, URZ ;  /* 0x0000000b06077899 */ /* 0x000fe400080006ff */
[----:B------:R-:W-:Y:S01]  /*0610*/  USHF.L.U32 UR6, UR6, 0x1, URZ ;  /* 0x0000000106067899 */ /* 0x000fe200080006ff */
[----:B------:R-:W-:Y:S01]  /*0620*/  ELECT P0, URZ, PT ;  /* 0x0000000000ff782f */ /* 0x000fe20003800000 */
[----:B------:R-:W3:Y:S02]  /*0630*/  FENCE.VIEW.ASYNC.S ;  /* 0x00000000000073c6 */ /* 0x000ee40000000000 */
[----:B---3--:R3:W4:Y:S08]  /*0640*/  SYNCS.EXCH.64 URZ, [UR4], UR8 ;  /* 0x0000000804ff75b2 */ /* 0x0087300008000100 */
[----:B------:R3:W1:Y:S01]  /*0650*/  SYNCS.EXCH.64 URZ, [UR4+0x28], UR6 ;  /* 0x0000280604ff75b2 */ /* 0x0006620008000100 */
        /* <DEDUP_REMOVED lines=8> */
[----:B------:R-:W-:Y:S01]  /*06e0*/  NOP ;  /* 0x0000000000007918 */ /* 0x000fe20000000000 */
.L_x_9:
[----:B------:R-:W2:Y:S01]  /*06f0*/  SHFL.IDX PT, R0, R148, RZ, 0x1f ;  /* 0x00001fff94007589 */ /* 0x000ea200000e0000 */
[----:B------:R-:W-:Y:S01]  /*0700*/  NOP ;  /* 0x0000000000007918 */ /* 0x000fe20000000000 */
[----:B--2---:R-:W-:-:S13]  /*0710*/  ISETP.NE.AND P0, PT, R0, 0x1, PT ;  /* 0x000000010000780c */ /* 0x004fda0003f05270 */
[----:B------:R-:W-:Y:S05]  /*0720*/  @P0 BRA `(.L_x_10) ;  /* 0x00000000003c0947 */ /* 0x000fea0003800000 */
[----:B---3--:R-:W-:Y:S01]  /*0730*/  UMOV UR4, 0x400 ;  /* 0x0000040000047882 */ /* 0x008fe20000000000 */
        /* <DEDUP_REMOVED lines=10> */
[----:B------:R-:W2:Y:S02]  /*07e0*/  FENCE.VIEW.ASYNC.S ;  /* 0x00000000000073c6 */ /* 0x000ea40000000000 */
[----:B--2---:R2:W3:Y:S08]  /*07f0*/  SYNCS.EXCH.64 URZ, [UR4+0x50], UR8 ;  /* 0x0000500804ff75b2 */ /* 0x0044f00008000100 */
[----:B------:R2:W1:Y:S01]  /*0800*/  SYNCS.EXCH.64 URZ, [UR4+0x58], UR6 ;  /* 0x0000580604ff75b2 */ /* 0x0004620008000100 */
[----:B------:R-:W-:Y:S01]  /*0810*/  NOP ;  /* 0x0000000000007918 */ /* 0x000fe20000000000 */
.L_x_10:
[----:B------:R-:W4:Y:S01]  /*0820*/  SHFL.IDX PT, R0, R148, RZ, 0x1f ;  /* 0x00001fff94007589 */ /* 0x000f2200000e0000 */
[----:B------:R-:W-:Y:S01]  /*0830*/  NOP ;  /* 0x0000000000007918 */ /* 0x000fe20000000000 */
[----:B----4-:R-:W-:-:S13]  /*0840*/  ISETP.NE.AND P0, PT, R0, 0x3, PT ;  /* 0x000000030000780c */ /* 0x010fda0003f05270 */
[----:B------:R-:W-:Y:S05]  /*0850*/  @P0 BRA `(.L_x_11) ;  /* 0x00000000002c0947 */ /* 0x000fea0003800000 */
[----:B--23--:R-:W-:Y:S01]  /*0860*/  UMOV UR6, 0x400 ;  /* 0x0000040000067882 */ /* 0x00cfe20000000000 */
[----:B------:R-:W-:Y:S01]  /*0870*/  UMOV UR4, 0x20 ;  /* 0x0000002000047882 */ /* 0x000fe20000000000 */
[----:B------:R-:W-:Y:S02]  /*0880*/  ULEA UR6, UR55, UR6, 0x18 ;  /* 0x0000000637067291 */ /* 0x000fe4000f8ec0ff */
[----:B------:R-:W-:-:S04]  /*0890*/  UIADD3 UR4, UPT, UPT, -UR4, 0x100000, URZ ;  /* 0x0010000004047890 */ /* 0x000fc8000fffe1ff */
[----:B------:R-:W-:Y:S02]  /*08a0*/  USHF.L.U32 UR5, UR4, 0xb, URZ ;  /* 0x0000000b04057899 */ /* 0x000fe400080006ff */
[----:B------:R-:W-:Y:S01]  /*08b0*/  USHF.L.U32 UR4, UR4, 0x1, URZ ;  /* 0x0000000104047899 */ /* 0x000fe200080006ff */
[----:B------:R-:W-:Y:S01]  /*08c0*/  ELECT P0, URZ, PT ;  /* 0x0000000000ff782f */ /* 0x000fe20003800000 */
[----:B------:R-:W2:Y:S10]  /*08d0*/  FENCE.VIEW.ASYNC.S ;  /* 0x00000000000073c6 */ /* 0x000eb40000000000 */
[----:B--2---:R4:W2:Y:S01]  /*08e0*/  SYNCS.EXCH.64 URZ, [UR6+0x60], UR4 ;  /* 0x0000600406ff75b2 */ /* 0x0048a20008000100 */
[----:B------:R4:W3:Y:S02]  /*08f0*/  SYNCS.EXCH.64 URZ, [UR6+0x68], UR4 ;  /* 0x0000680406ff75b2 */ /* 0x0008e40008000100 */
[----:B----4-:R-:W-:Y:S01]  /*0900*/  NOP ;  /* 0x0000000000007918 */ /* 0x010fe20000000000 */
.L_x_11:
[----:B------:R-:W4:Y:S01]  /*0910*/  SHFL.IDX PT, R0, R148, RZ, 0x1f ;  /* 0x00001fff94007589 */ /* 0x000f2200000e0000 */
[----:B------:R-:W-:Y:S01]  /*0920*/  NOP ;  /* 0x0000000000007918 */ /* 0x000fe20000000000 */
[----:B----4-:R-:W-:-:S13]  /*0930*/  ISETP.NE.AND P0, PT, R0, 0x4, PT ;  /* 0x000000040000780c */ /* 0x010fda0003f05270 */
[----:B------:R-:W-:Y:S05]  /*0940*/  @P0 BRA `(.L_x_12) ;  /* 0x0000000000480947 */ /* 0x000fea0003800000 */
[----:B--23--:R-:W-:Y:S01]  /*0950*/  UMOV UR4, 0x3a0 ;  /* 0x000003a000047882 */ /* 0x00cfe20000000000 */
[----:B------:R-:W-:Y:S01]  /*0960*/  UMOV UR6, 0x400 ;  /* 0x0000040000067882 */ /* 0x000fe20000000000 */
[----:B------:R-:W-:Y:S01]  /*0970*/  USEL UR4, UR4, 0x320, UP3 ;  /* 0x0000032004047887 */ /* 0x000fe20009800000 */
        /* <DEDUP_REMOVED lines=10> */
[----:B--2---:R4:W2:Y:S08]  /*0a20*/  SYNCS.EXCH.64 URZ, [UR6+0x70], UR8 ;  /* 0x0000700806ff75b2 */ /* 0x0048b00008000100 */
[----:B------:R4:W3:Y:S01]  /*0a30*/  SYNCS.EXCH.64 URZ, [UR6+0x80], UR4 ;  /* 0x0000800406ff75b2 */ /* 0x0008e20008000100 */
[----:B------:R4:W1:Y:S01]  /*0a40*/  SYNCS.EXCH.64 URZ, [UR6+0x78], UR8 ;  /* 0x0000780806ff75b2 */ /* 0x0008620008000100 */
[----:B------:R4:W1:Y:S02]  /*0a50*/  SYNCS.EXCH.64 URZ, [UR6+0x88], UR4 ;  /* 0x0000880406ff75b2 */ /* 0x0008640008000100 */
[----:B----4-:R-:W-:Y:S01]  /*0a60*/  NOP ;  /* 0x0000000000007918 */ /* 0x010fe20000000000 */
.L_x_12:
[----:B------:R-:W4:Y:S01]  /*0a70*/  SHFL.IDX PT, R0, R148, RZ, 0x1f ;  /* 0x00001fff94007589 */ /* 0x000f2200000e0000 */
[----:B------:R-:W-:Y:S01]  /*0a80*/  NOP ;  /* 0x0000000000007918 */ /* 0x000fe20000000000 */
[----:B----4-:R-:W-:-:S13]  /*0a90*/  ISETP.NE.AND P0, PT, R0, 0x5, PT ;  /* 0x000000050000780c */ /* 0x010fda0003f05270 */
[----:B------:R-:W-:Y:S05]  /*0aa0*/  @P0 BRA `(.L_x_13) ;  /* 0x0000000000540947 */ /* 0x000fea0003800000 */
[----:B--23--:R-:W-:Y:S01]  /*0ab0*/  UMOV UR4, 0x400 ;  /* 0x0000040000047882 */ /* 0x00cfe20000000000 */
        /* <DEDUP_REMOVED lines=14> */
[----:B------:R4:W1:Y:S01]  /*0ba0*/  SYNCS.EXCH.64 URZ, [UR4+0xb8], UR8 ;  /* 0x0000b80804ff75b2 */ /* 0x0008620008000100 */
[----:B------:R4:W1:Y:S01]  /*0bb0*/  SYNCS.EXCH.64 URZ, [UR4+0xa0], UR6 ;  /* 0x0000a00604ff75b2 */ /* 0x0008620008000100 */
[----:B------:R4:W1:Y:S01]  /*0bc0*/  SYNCS.EXCH.64 URZ, [UR4+0xc0], UR8 ;  /* 0x0000c00804ff75b2 */ /* 0x0008620008000100 */
[----:B------:R4:W1:Y:S01]  /*0bd0*/  SYNCS.EXCH.64 URZ, [UR4+0xa8], UR6 ;  /* 0x0000a80604ff75b2 */ /* 0x0008620008000100 */
[----:B------:R4:W1:Y:S02]  /*0be0*/  SYNCS.EXCH.64 URZ, [UR4+0xc8], UR8 ;  /* 0x0000c80804ff75b2 */ /* 0x0008640008000100 */
[----:B----4-:R-:W-:Y:S01]  /*0bf0*/  NOP ;  /* 0x0000000000007918 */ /* 0x010fe20000000000 */
.L_x_13:
[----:B------:R-:W4:Y:S01]  /*0c00*/  SHFL.IDX PT, R0, R148, RZ, 0x1f ;  /* 0x00001fff94007589 */ /* 0x000f2200000e0000 */
[----:B------:R-:W-:Y:S01]  /*0c10*/  ISETP.NE.OR P1, PT, RZ, UR18, !P1 ;  /* 0x00000012ff007c0c */ /* 0x000fe2000cf25670 */
        /* <DEDUP_REMOVED lines=12> */
[----:B------:R4:W3:Y:S01]  /*0ce0*/  SYNCS.EXCH.64 URZ, [UR4+0xe0], UR6 ;  /* 0x0000e00604ff75b2 */ /* 0x0008e20008000100 */
[----:B------:R4:W1:Y:S01]  /*0cf0*/  SYNCS.EXCH.64 URZ, [UR4+0xd8], UR6 ;  /* 0x0000d80604ff75b2 */ /* 0x0008620008000100 */
[----:B------:R4:W1:Y:S02]  /*0d00*/  SYNCS.EXCH.64 URZ, [UR4+0xe8], UR6 ;  /* 0x0000e80604ff75b2 */ /* 0x0008640008000100 */
[----:B----4-:R-:W-:Y:S01]  /*0d10*/  NOP ;  /* 0x0000000000007918 */ /* 0x010fe20000000000 */
.L_x_14:
[----:B------:R-:W-:Y:S01]  /*0d20*/  VOTEU.ALL UP0, P1 ;  /* 0x0000000000ff7886 */ /* 0x000fe20000800000 */
[----:B--23--:R-:W-:Y:S01]  /*0d30*/  UMOV UR4, 0x20 ;  /* 0x0000002000047882 */ /* 0x00cfe20000000000 */
[----:B------:R-:W2:Y:S01]  /*0d40*/  LDCU UR7, c[0x0][0x36c] ;  /* 0x00006d80ff0777ac */ /* 0x000ea20008000800 */
[----:B------:R-:W-:Y:S01]  /*0d50*/  NOP ;  /* 0x0000000000007918 */ /* 0x000fe20000000000 */
[----:B------:R-:W-:Y:S01]  /*0d60*/  LOP3.LUT R0, R142, 0x1f, RZ, 0xc0, !PT ;  /* 0x0000001f8e007812 */ /* 0x000fe200078ec0ff */
[----:B------:R-:W-:Y:S01]  /*0d70*/  @!UP0 UMOV UR6, 0x400 ;  /* 0x0000040000068882 */ /* 0x000fe20000000000 */
[----:B------:R-:W-:-:S04]  /*0d80*/  @!UP0 UIADD3 UR4, UPT, UPT, -UR4, 0x100000, URZ ;  /* 0x0010000004048890 */ /* 0x000fc8000fffe1ff */
[----:B------:R-:W-:Y:S02]  /*0d90*/  @!UP0 USHF.L.U32 UR5, UR4, 0xb, URZ ;  /* 0x0000000b04058899 */ /* 0x000fe400080006ff */
[----:B------:R-:W-:Y:S02]  /*0da0*/  @!UP0 USHF.L.U32 UR4, UR4, 0x1, URZ ;  /* 0x0000000104048899 */ /* 0x000fe400080006ff */
[----:B------:R-:W-:Y:S01]  /*0db0*/  @!UP0 ULEA UR6, UR55, UR6, 0x18 ;  /* 0x0000000637068291 */ /* 0x000fe2000f8ec0ff */
[----:B------:R-:W-:Y:S01]  /*0dc0*/  VOTEU.ALL UP0, P1 ;  /* 0x0000000000ff7886 */ /* 0x000fe20000800000 */
[----:B------:R-:W-:Y:S02]  /*0dd0*/  UISETP.NE.AND UP4, UPT, UR18, URZ, UPT ;  /* 0x000000ff1200728c */ /* 0x000fe4000bf85270 */
[----:B--2---:R-:W-:Y:S01]  /*0de0*/  UISETP.EQ.U32.AND UP5, UPT, UR7, 0x1, UPT ;  /* 0x000000010700788c */ /* 0x004fe2000bfa2070 */
[----:B------:R-:W2:Y:S07]  /*0df0*/  FENCE.VIEW.ASYNC.S ;  /* 0x00000000000073c6 */ /* 0x000eae0000000000 */
[----:B--2---:R2:W3:Y:S01]  /*0e00*/  @!UP0 SYNCS.EXCH.64 URZ, [UR6+0xf0], UR4 ;  /* 0x0000f00406ff85b2 */ /* 0x0044e20008000100 */
[----:B------:R-:W-:Y:S05]  /*0e10*/  BRA.U !UP5, `(.L_x_15) ;  /* 0x000000010d087547 */ /* 0x000fea000b800000 */
[----:B-1-3--:R-:W-:Y:S01]  /*0e20*/  UCGABAR_ARV ;  /* 0x00000000000079c7 */ /* 0x00afe20008000000 */
[----:B------:R-:W-:Y:S05]  /*0e30*/  BRA `(.L_x_16) ;  /* 0x0000000000047947 */ /* 0x000fea0003800000 */
.L_x_15:
[----:B-1-3--:R-:W-:Y:S01]  /*0e40*/  NOP ;  /* 0x0000000000007918 */ /* 0x00afe20000000000 */
.L_x_16:
[----:B------:R-:W1:Y:S01]  /*0e50*/  S2UR UR29, SR_CTAID.X ;  /* 0x00000000001d79c3 */ /* 0x000e620000002500 */
[----:B------:R-:W-:-:S05]  /*0e60*/  CS2R.32 R3, SR_CgaSize ;  /* 0x0000000000037805 */ /* 0x000fca0000008a00 */
[----:B------:R-:W-:-:S05]  /*0e70*/  IMAD R3, R3, -0xa0, RZ ;  /* 0xffffff6003037824 */ /* 0x000fca00078e02ff */
[----:B--2---:R-:W-:-:S14]  /*0e80*/  R2UR UR5, R3 ;  /* 0x00000000030572ca */ /* 0x004fdc00000e0000 */
[----:B------:R-:W2:Y:S01]  /*0e90*/  LDCU UR5, c[0x0][UR5+0x2b0] ;  /* 0x00005600050577ac */ /* 0x000ea20008000800 */
[----:B------:R-:W-:-:S05]  /*0ea0*/  CS2R.32 R3, SR_CgaSize ;  /* 0x0000000000037805 */ /* 0x000fca0000008a00 */
[----:B------:R-:W-:-:S05]  /*0eb0*/  IMAD R3, R3, -0xa0, RZ ;  /* 0xffffff6003037824 */ /* 0x000fca00078e02ff */
[----:B------:R-:W-:-:S14]  /*0ec0*/  R2UR UR4, R3 ;  /* 0x00000000030472ca */ /* 0x000fdc00000e0000 */
[----:B------:R-:W3:Y:S01]  /*0ed0*/  LDCU UR4, c[0x0][UR4+0x2b4] ;  /* 0x00005680040477ac */ /* 0x000ee20008000800 */
[----:B------:R-:W4:Y:S01]  /*0ee0*/  S2UR UR7, SR_CTAID.Y ;  /* 0x00000000000779c3 */ /* 0x000f220000002600 */
[----:B------:R-:W3:Y:S01]  /*0ef0*/  LDCU UR19, c[0x0][0xb24] ;  /* 0x00016480ff1377ac */ /* 0x000ee20008000800 */
[----:B------:R-:W-:-:S05]  /*0f00*/  CS2R.32 R3, SR_CgaSize ;  /* 0x0000000000037805 */ /* 0x000fca0000008a00 */
[----:B------:R-:W-:-:S05]  /*0f10*/  IMAD R3, R3, -0xa0, RZ ;  /* 0xffffff6003037824 */ /* 0x000fca00078e02ff */
[----:B------:R-:W-:-:S14]  /*0f20*/  R2UR UR60, R3 ;  /* 0x00000000033c72ca */ /* 0x000fdc00000e0000 */
[----:B------:R-:W3:Y:S01]  /*0f30*/  LDCU UR60, c[0x0][UR60+0x2a0] ;  /* 0x000054003c3c77ac */ /* 0x000ee20008000800 */
[----:B------:R-:W1:Y:S01]  /*0f40*/  S2UR UR36, SR_CTAID.Z ;  /* 0x00000000002479c3 */ /* 0x000e620000002700 */
[----:B------:R-:W-:-:S05]  /*0f50*/  CS2R.32 R3, SR_CgaSize ;  /* 0x0000000000037805 */ /* 0x000fca0000008a00 */
[----:B------:R-:W-:-:S05]  /*0f60*/  IMAD R3, R3, -0xa0, RZ ;  /* 0xffffff6003037824 */ /* 0x000fca00078e02ff */
[----:B------:R-:W-:-:S14]  /*0f70*/  R2UR UR57, R3 ;  /* 0x00000000033972ca */ /* 0x000fdc00000e0000 */
[----:B------:R-:W3:Y:S01]  /*0f80*/  LDCU UR57, c[0x0][UR57+0x2a4] ;  /* 0x00005480393977ac */ /* 0x000ee20008000800 */
[----:B------:R-:W-:Y:S02]  /*0f90*/  UISETP.GT.U32.AND UP0, UPT, UR27, 0xffff, UPT ;  /* 0x0000ffff1b00788c */ /* 0x000fe4000bf04070 */
[----:B------:R-:W-:Y:S01]  /*0fa0*/  USHF.L.U32 UR24, UR55, 0xa, URZ ;  /* 0x0000000a37187899 */ /* 0x000fe200080006ff */
[----:B-1----:R-:W-:Y:S01]  /*0fb0*/  I2FP.F32.U32 R3, UR29 ;  /* 0x0000001d00037c45 */ /* 0x002fe20008201000 */
[----:B------:R-:W-:Y:S01]  /*0fc0*/  UMOV UR31, 0x5 ;  /* 0x00000005001f7882 */ /* 0x000fe20000000000 */
[----:B------:R-:W1:Y:S03]  /*0fd0*/  LDCU UR40, c[0x0][0xb24] ;  /* 0x00016480ff2877ac */ /* 0x000e660008000800 */
[----:B--2---:R-:W-:Y:S01]  /*0fe0*/  FMUL R3, R3, UR5 ;  /* 0x0000000503037c20 */ /* 0x004fe20008400000 */
[----:B------:R-:W-:Y:S01]  /*0ff0*/  USEL UR5, UR27, 0xffff, !UP0 ;  /* 0x0000ffff1b057887 */ /* 0x000fe2000c000000 */
[----:B----4-:R-:W-:Y:S01]  /*1000*/  I2FP.F32.U32 R2, UR7 ;  /* 0x0000000700027c45 */ /* 0x010fe20008201000 */
[----:B------:R-:W2:Y:S03]  /*1010*/  LDCU UR30, c[0x0][0xb30] ;  /* 0x00016600ff1e77ac */ /* 0x000ea60008000800 */
[----:B------:R-:W4:Y:S01]  /*1020*/  F2I.U32.TRUNC.NTZ R3, R3 ;  /* 0x0000000300037305 */ /* 0x000f22000020f000 */
[----:B---3--:R-:W-:Y:S01]  /*1030*/  FMUL R2, R2, UR4 ;  /* 0x0000000402027c20 */ /* 0x008fe20008400000 */
[----:B------:R-:W-:-:S02]  /*1040*/  ULOP3.LUT UR25, UR5, 0xffff, URZ, 0xc0, !UPT ;  /* 0x0000ffff05197892 */ /* 0x000fc4000f8ec0ff */
[----:B------:R-:W-:Y:S01]  /*1050*/  UISETP.GE.AND UP2, UPT, UR19, 0x1, UPT ;  /* 0x000000011300788c */ /* 0x000fe2000bf46270 */
[----:B------:R-:W-:-:S03]  /*1060*/  UMOV UR46, UR7 ;  /* 0x00000007002e7c82 */ /* 0x000fc60008000000 */
[----:B------:R-:W3:Y:S01]  /*1070*/  F2I.U32.TRUNC.NTZ R2, R2 ;  /* 0x0000000200027305 */ /* 0x000ee2000020f000 */
[----:B------:R-:W-:Y:S01]  /*1080*/  UMOV UR45, UR29 ;  /* 0x0000001d002d7c82 */ /* 0x000fe20008000000 */
[----:B----4-:R-:W-:Y:S02]  /*1090*/  R2UR UR4, R3 ;  /* 0x00000000030472ca */ /* 0x010fe400000e0000 */
[----:B------:R-:W-:Y:S02]  /*10a0*/  PRMT R3, RZ, 0x7610, R3 ;  /* 0x00007610ff037816 */ /* 0x000fe40000000003 */
[----:B---3--:R-:W-:Y:S02]  /*10b0*/  R2UR UR6, R2 ;  /* 0x00000000020672ca */ /* 0x008fe400000e0000 */
[----:B------:R-:W-:-:S07]  /*10c0*/  PRMT R2, RZ, 0x7610, R2 ;  /* 0x00007610ff027816 */ /* 0x000fce0000000002 */
[----:B------:R-:W-:-:S04]  /*10d0*/  UIADD3 UR5, UPT, UPT, -UR4, URZ, URZ ;  /* 0x000000ff04057290 */ /* 0x000fc8000fffe1ff */
[----:B------:R-:W-:Y:S02]  /*10e0*/  UIMAD UR60, UR60, UR5, UR29 ;  /* 0x000000053c3c72a4 */ /* 0x000fe4000f8e021d */
[----:B------:R-:W-:-:S04]  /*10f0*/  UIADD3 UR4, UPT, UPT, -UR6, URZ, URZ ;  /* 0x000000ff06047290 */ /* 0x000fc8000fffe1ff */
[----:B------:R-:W-:Y:S01]  /*1100*/  UIMAD UR57, UR57, UR4, UR7 ;  /* 0x00000004393972a4 */ /* 0x000fe2000f8e0207 */
[----:B-12---:R-:W-:Y:S11]  /*1110*/  BRA.U UP4, `(.L_x_17) ;  /* 0x00000001043c7547 */ /* 0x006ff6000b800000 */
[----:B------:R-:W-:Y:S02]  /*1120*/  UISETP.GT.U32.AND UP0, UPT, UR60, 0x1, UPT ;  /* 0x000000013c00788c */ /* 0x000fe4000bf04070 */
[----:B------:R-:W-:Y:S02]  /*1130*/  ULOP3.LUT UR4, UR60, 0xfffffffe, URZ, 0xc0, !UPT ;  /* 0xfffffffe3c047892 */ /* 0x000fe4000f8ec0ff */
[----:B------:R-:W-:Y:S02]  /*1140*/  UISETP.NE.AND UP1, UPT, UR57, URZ, UP0 ;  /* 0x000000ff3900728c */ /* 0x000fe40008725270 */
[----:B------:R-:W-:Y:S02]  /*1150*/  UISETP.NE.AND UP0, UPT, UR57, 0x1, UP0 ;  /* 0x000000013900788c */ /* 0x000fe40008705270 */
[----:B------:R-:W-:Y:S02]  /*1160*/  USEL UR7, URZ, 0x1, UP1 ;  /* 0x00000001ff077887 */ /* 0x000fe40008800000 */
[----:B------:R-:W-:-:S02]  /*1170*/  USEL UR6, URZ, 0x4, UP0 ;  /* 0x00000004ff067887 */ /* 0x000fc40008000000 */
[----:B------:R-:W-:Y:S02]  /*1180*/  USEL UR5, URZ, 0x2, UP1 ;  /* 0x00000002ff057887 */ /* 0x000fe40008800000 */
[----:B------:R-:W-:Y:S02]  /*1190*/  ULEA UR4, UR57, UR4, 0x1 ;  /* 0x0000000439047291 */ /* 0x000fe4000f8e08ff */
[----:B------:R-:W-:Y:S02]  /*11a0*/  USEL UR8, URZ, 0x8, UP0 ;  /* 0x00000008ff087887 */ /* 0x000fe40008000000 */
[----:B------:R-:W-:-:S03]  /*11b0*/  UIADD3 UR5, UPT, UPT, UR5, UR6, UR7 ;  /* 0x0000000605057290 */ /* 0x000fc6000fffe007 */
[----:B------:R-:W-:Y:S01]  /*11c0*/  UMOV UR6, 0x3 ;  /* 0x0000000300067882 */ /* 0x000fe20000000000 */
[----:B------:R-:W-:Y:S02]  /*11d0*/  UIADD3 UR5, UPT, UPT, UR5, UR8, URZ ;  /* 0x0000000805057290 */ /* 0x000fe4000fffe0ff */
[----:B------:R-:W-:-:S04]  /*11e0*/  USHF.L.U32 UR4, UR6, UR4, URZ ;  /* 0x0000000406047299 */ /* 0x000fc800080006ff */
[----:B------:R-:W-:Y:S02]  /*11f0*/  MOV R3, UR5 ;  /* 0x0000000500037c02 */ /* 0x000fe40008000f00 */
[----:B------:R-:W-:Y:S02]  /*1200*/  MOV R2, UR4 ;  /* 0x0000000400027c02 */ /* 0x000fe40008000f00 */
.L_x_17:
[----:B------:R-:W-:Y:S05]  /*1210*/  BRA.U !UP2, `(.L_x_18) ;  /* 0x000000010ad47547 */ /* 0x000fea000b800000 */
[----:B------:R-:W1:Y:S01]  /*1220*/  LDCU.128 UR20, c[0x0][0xb10] ;  /* 0x00016200ff1477ac */ /* 0x000e620008000c00 */
[----:B------:R-:W2:Y:S01]  /*1230*/  LDCU UR6, c[0x0][0x370] ;  /* 0x00006e00ff0677ac */ /* 0x000ea20008000800 */
[----:B------:R-:W3:Y:S01]  /*1240*/  LDCU UR5, c[0x0][0x374] ;  /* 0x00006e80ff0577ac */ /* 0x000ee20008000800 */
[----:B------:R-:W4:Y:S01]  /*1250*/  LDCU UR26, c[0x0][0xb0c] ;  /* 0x00016180ff1a77ac */ /* 0x000f220008000800 */
[----:B------:R-:W4:Y:S01]  /*1260*/  LDCU UR4, c[0x0][0xb20] ;  /* 0x00016400ff0477ac */ /* 0x000f220008000800 */
[----:B------:R-:W4:Y:S01]  /*1270*/  LDCU.64 UR8, c[0x0][0xb28] ;  /* 0x00016500ff0877ac */ /* 0x000f220008000a00 */
[----:B-1----:R-:W-:Y:S02]  /*1280*/  UISETP.NE.AND UP0, UPT, UR22, 0x1, UPT ;  /* 0x000000011600788c */ /* 0x002fe4000bf05270 */
[----:B---3--:R-:W-:Y:S02]  /*1290*/  UIMAD.WIDE.U32 UR10, UR5, UR23, URZ ;  /* 0x00000017050a72a5 */ /* 0x008fe4000f8e00ff */
[----:B--2---:R-:W-:-:S02]  /*12a0*/  UIMAD.WIDE.U32 UR12, UR6, UR20, URZ ;  /* 0x00000014060c72a5 */ /* 0x004fc4000f8e00ff */
[----:B----4-:R-:W-:Y:S02]  /*12b0*/  UISETP.NE.AND UP1, UPT, UR26, 0x1, UPT ;  /* 0x000000011a00788c */ /* 0x010fe4000bf25270 */
[----:B------:R-:W-:Y:S01]  /*12c0*/  UISETP.NE.AND UP2, UPT, UR19, 0x1, UPT ;  /* 0x000000011300788c */ /* 0x000fe2000bf45270 */
[----:B------:R-:W-:Y:S02]  /*12d0*/  UMOV UR10, UR11 ;  /* 0x0000000b000a7c82 */ /* 0x000fe40008000000 */
[----:B------:R-:W-:Y:S01]  /*12e0*/  UMOV UR12, UR13 ;  /* 0x0000000d000c7c82 */ /* 0x000fe20008000000 */
[----:B------:R-:W-:Y:S02]  /*12f0*/  @UP0 USHF.R.U32.HI UR5, URZ, UR4, UR10 ;  /* 0x00000004ff050299 */ /* 0x000fe4000801160a */
[----:B------:R-:W-:Y:S02]  /*1300*/  UIMAD.WIDE.U32 UR16, UR46, UR23, URZ ;  /* 0x000000172e1072a5 */ /* 0x000fe4000f8e00ff */
[----:B------:R-:W-:-:S02]  /*1310*/  UIMAD.WIDE.U32 UR10, UR5, UR8, URZ ;  /* 0x00000008050a72a5 */ /* 0x000fc4000f8e00ff */
[----:B------:R-:W-:Y:S02]  /*1320*/  @UP1 USHF.R.U32.HI UR6, URZ, UR21, UR12 ;  /* 0x00000015ff061299 */ /* 0x000fe4000801160c */
[----:B------:R-:W-:Y:S02]  /*1330*/  UIMAD.WIDE.U32 UR14, UR29, UR20, URZ ;  /* 0x000000141d0e72a5 */ /* 0x000fe4000f8e00ff */
[----:B------:R-:W-:Y:S01]  /*1340*/  UIMAD.WIDE.U32 UR12, UR6, UR8, URZ ;  /* 0x00000008060c72a5 */ /* 0x000fe2000f8e00ff */
[----:B------:R-:W-:Y:S01]  /*1350*/  UMOV UR16, UR17 ;  /* 0x0000001100107c82 */ /* 0x000fe20008000000 */
[----:B------:R-:W-:Y:S01]  /*1360*/  UMOV UR10, UR11 ;  /* 0x0000000b000a7c82 */ /* 0x000fe20008000000 */
[----:B------:R-:W-:Y:S02]  /*1370*/  USHF.R.U32.HI UR16, URZ, UR4, UR16 ;  /* 0x00000004ff107299 */ /* 0x000fe40008011610 */
[----:B------:R-:W-:Y:S02]  /*1380*/  @UP2 USHF.R.U32.HI UR5, URZ, UR9, UR10 ;  /* 0x00000009ff052299 */ /* 0x000fe4000801160a */
[----:B------:R-:W-:Y:S01]  /*1390*/  UMOV UR7, UR13 ;  /* 0x0000000d00077c82 */ /* 0x000fe20008000000 */
[----:B------:R-:W-:Y:S01]  /*13a0*/  UMOV UR14, UR15 ;  /* 0x0000000f000e7c82 */ /* 0x000fe20008000000 */
[----:B------:R-:W-:-:S02]  /*13b0*/  @UP2 USHF.R.U32.HI UR6, URZ, UR9, UR7 ;  /* 0x00000009ff062299 */ /* 0x000fc40008011607 */
[----:B------:R-:W-:Y:S02]  /*13c0*/  USHF.R.U32.HI UR14, URZ, UR21, UR14 ;  /* 0x00000015ff0e7299 */ /* 0x000fe4000801160e */
[----:B------:R-:W-:Y:S02]  /*13d0*/  USEL UR4, UR46, UR16, !UP0 ;  /* 0x000000102e047287 */ /* 0x000fe4000c000000 */
[----:B------:R-:W-:Y:S02]  /*13e0*/  UIMAD UR7, UR5, UR19, URZ ;  /* 0x00000013050772a4 */ /* 0x000fe4000f8e02ff */
[----:B------:R-:W-:Y:S02]  /*13f0*/  USEL UR5, UR29, UR14, !UP1 ;  /* 0x0000000e1d057287 */ /* 0x000fe4000c800000 */
[----:B------:R-:W-:Y:S02]  /*1400*/  UIMAD UR12, UR6, UR19, URZ ;  /* 0x00000013060c72a4 */ /* 0x000fe4000f8e02ff */
[----:B------:R-:W-:-:S02]  /*1410*/  UISETP.GE.AND UP0, UPT, UR4, UR7, UPT ;  /* 0x000000070400728c */ /* 0x000fc4000bf06270 */
[----:B------:R-:W-:Y:S02]  /*1420*/  UIMAD.WIDE.U32 UR10, UR4, UR8, URZ ;  /* 0x00000008040a72a5 */ /* 0x000fe4000f8e00ff */
[----:B------:R-:W-:Y:S02]  /*1430*/  UISETP.GE.OR UP0, UPT, UR5, UR12, UP0 ;  /* 0x0000000c0500728c */ /* 0x000fe40008706670 */
[----:B------:R-:W-:Y:S02]  /*1440*/  UIMAD.WIDE.U32 UR12, UR5, UR8, URZ ;  /* 0x00000008050c72a5 */ /* 0x000fe4000f8e00ff */
[----:B------:R-:W-:Y:S01]  /*1450*/  UIADD3 UR10, UPT, UPT, -UR4, URZ, URZ ;  /* 0x000000ff040a7290 */ /* 0x000fe2000fffe1ff */
[----:B------:R-:W-:Y:S01]  /*1460*/  UMOV UR8, UR11 ;  /* 0x0000000b00087c82 */ /* 0x000fe20008000000 */
[----:B------:R-:W-:Y:S02]  /*1470*/  UIADD3 UR45, UPT, UPT, -UR5, URZ, URZ ;  /* 0x000000ff052d7290 */ /* 0x000fe4000fffe1ff */
[----:B------:R-:W-:-:S03]  /*1480*/  USHF.R.U32.HI UR8, URZ, UR9, UR8 ;  /* 0x00000009ff087299 */ /* 0x000fc60008011608 */
[----:B------:R-:W-:Y:S01]  /*1490*/  @!UP0 UMOV UR7, UR13 ;  /* 0x0000000d00078c82 */ /* 0x000fe20008000000 */
[----:B------:R-:W-:Y:S02]  /*14a0*/  UIMAD UR46, UR22, UR10, UR46 ;  /* 0x0000000a162e72a4 */ /* 0x000fe4000f8e022e */
[----:B------:R-:W-:Y:S02]  /*14b0*/  USEL UR8, UR4, UR8, !UP2 ;  /* 0x0000000804087287 */ /* 0x000fe4000d000000 */
[----:B------:R-:W-:Y:S02]  /*14c0*/  @!UP0 USHF.R.U32.HI UR7, URZ, UR9, UR7 ;  /* 0x00000009ff078299 */ /* 0x000fe40008011607 */
[----:B------:R-:W-:Y:S02]  /*14d0*/  UIADD3 UR9, UPT, UPT, -UR8, URZ, URZ ;  /* 0x000000ff08097290 */ /* 0x000fe4000fffe1ff */
[----:B------:R-:W-:Y:S02]  /*14e0*/  @!UP0 USEL UR7, UR5, UR7, !UP2 ;  /* 0x0000000705078287 */ /* 0x000fe4000d000000 */
[----:B------:R-:W-:-:S02]  /*14f0*/  UIMAD UR9, UR19, UR9, UR4 ;  /* 0x00000009130972a4 */ /* 0x000fc4000f8e0204 */
[----:B------:R-:W-:Y:S02]  /*1500*/  @!UP0 UIADD3 UR8, UPT, UPT, UR8, -UR7, URZ ;  /* 0x8000000708088290 */ /* 0x000fe4000fffe0ff */
[----:B------:R-:W-:Y:S02]  /*1510*/  @!UP0 UIMAD UR6, UR9, UR6, UR7 ;  /* 0x00000006090682a4 */ /* 0x000fe4000f8e0207 */
[----:B------:R-:W-:Y:S02]  /*1520*/  @!UP0 UIMAD UR4, UR8, UR19, UR5 ;  /* 0x00000013080482a4 */ /* 0x000fe4000f8e0205 */
[----:B------:R-:W-:Y:S02]  /*1530*/  UIMAD UR45, UR26, UR45, UR29 ;  /* 0x0000002d1a2d72a4 */ /* 0x000fe4000f8e021d */
[----:B------:R-:W-:Y:S01]  /*1540*/  UIMAD UR46, UR4, UR22, UR46 ;  /* 0x00000016042e72a4 */ /* 0x000fe2000f8e022e */
[----:B------:R-:W-:Y:S02]  /*1550*/  @!UP0 UMOV UR5, UR6 ;  /* 0x0000000600058c82 */ /* 0x000fe40008000000 */
[----:B------:R-:W-:-:S12]  /*1560*/  UIMAD UR45, UR5, UR26, UR45 ;  /* 0x0000001a052d72a4 */ /* 0x000fd8000f8e022d */
.L_x_18:
[----:B------:R-:W-:Y:S02]  /*1570*/  UISETP.NE.AND UP1, UPT, UR30, 0x1, UPT ;  /* 0x000000011e00788c */ /* 0x000fe4000bf25270 */
[----:B------:R-:W-:Y:S02]  /*1580*/  UISETP.NE.AND UP0, UPT, UR18, 0x2, UPT ;  /* 0x000000021200788c */ /* 0x000fe4000bf05270 */
[----:B------:R-:W-:Y:S02]  /*1590*/  ULOP3.LUT UR24, UR24, 0x800, URZ, 0xc0, !UPT ;  /* 0x0000080018187892 */ /* 0x000fe4000f8ec0ff */
[----:B------:R-:W-:-:S03]  /*15a0*/  USHF.L.U32 UR21, UR31, UR25, URZ ;  /* 0x000000191f157299 */ /* 0x000fc600080006ff */
[----:B------:R-:W-:Y:S09]  /*15b0*/  BRA.U UP1, `(.L_x_19) ;  /* 0x0000000101447547 */ /* 0x000ff2000b800000 */
[----:B------:R-:W1:Y:S01]  /*15c0*/  LDCU.128 UR8, c[0x0][0xb10] ;  /* 0x00016200ff0877ac */ /* 0x000e620008000c00 */
[----:B------:R-:W2:Y:S01]  /*15d0*/  LDCU UR12, c[0x0][0xb0c] ;  /* 0x00016180ff0c77ac */ /* 0x000ea20008000800 */
[----:B------:R-:W3:Y:S01]  /*15e0*/  LDCU UR13, c[0x0][0xb20] ;  /* 0x00016400ff0d77ac */ /* 0x000ee20008000800 */
[----:B-1----:R-:W-:Y:S02]  /*15f0*/  UIMAD.WIDE.U32 UR6, UR45, UR8, URZ ;  /* 0x000000082d0672a5 */ /* 0x002fe4000f8e00ff */
[----:B------:R-:W-:Y:S02]  /*1600*/  UIMAD.WIDE.U32 UR4, UR46, UR11, URZ ;  /* 0x0000000b2e0472a5 */ /* 0x000fe4000f8e00ff */
[----:B--2---:R-:W-:Y:S02]  /*1610*/  UISETP.NE.AND UP2, UPT, UR12, 0x1, UPT ;  /* 0x000000010c00788c */ /* 0x004fe4000bf45270 */
[----:B------:R-:W-:Y:S01]  /*1620*/  UISETP.NE.AND UP1, UPT, UR10, 0x1, UPT ;  /* 0x000000010a00788c */ /* 0x000fe2000bf25270 */
[----:B------:R-:W-:-:S02]  /*1630*/  UMOV UR6, UR7 ;  /* 0x0000000700067c82 */ /* 0x000fc40008000000 */
[----:B------:R-:W-:Y:S01]  /*1640*/  UMOV UR4, UR5 ;  /* 0x0000000500047c82 */ /* 0x000fe20008000000 */
[----:B------:R-:W-:Y:S02]  /*1650*/  USHF.R.U32.HI UR6, URZ, UR9, UR6 ;  /* 0x00000009ff067299 */ /* 0x000fe40008011606 */
[----:B---3--:R-:W-:Y:S02]  /*1660*/  USHF.R.U32.HI UR4, URZ, UR13, UR4 ;  /* 0x0000000dff047299 */ /* 0x008fe40008011604 */
[----:B------:R-:W-:Y:S02]  /*1670*/  USEL UR5, UR45, UR6, !UP2 ;  /* 0x000000062d057287 */ /* 0x000fe4000d000000 */
[----:B------:R-:W-:-:S04]  /*1680*/  USEL UR4, UR46, UR4, !UP1 ;  /* 0x000000042e047287 */ /* 0x000fc8000c800000 */
[----:B------:R-:W-:Y:S02]  /*1690*/  UIADD3 UR6, UPT, UPT, -UR4, UR5, URZ ;  /* 0x0000000504067290 */ /* 0x000fe4000fffe1ff */
[----:B------:R-:W-:Y:S02]  /*16a0*/  UIADD3 UR4, UPT, UPT, UR4, -UR5, URZ ;  /* 0x8000000504047290 */ /* 0x000fe4000fffe0ff */
[----:B------:R-:W-:Y:S02]  /*16b0*/  UIMAD UR46, UR6, UR10, UR46 ;  /* 0x0000000a062e72a4 */ /* 0x000fe4000f8e022e */
[----:B------:R-:W-:-:S12]  /*16c0*/  UIMAD UR45, UR4, UR12, UR45 ;  /* 0x0000000c042d72a4 */ /* 0x000fd8000f8e022d */
.L_x_19:
[----:B------:R-:W-:Y:S05]  /*16d0*/  BRA.U !UP5, `(.L_x_20) ;  /* 0x000000010d0c7547 */ /* 0x000fea000b800000 */
[----:B------:R-:W-:Y:S01]  /*16e0*/  UCGABAR_WAIT ;  /* 0x0000000000007dc7 */ /* 0x000fe20008000000 */
[----:B------:R-:W-:Y:S01]  /*16f0*/  CCTL.IVALL ;  /* 0x00000000ff00798f */ /* 0x000fe20002000000 */
[----:B------:R-:W-:Y:S05]  /*1700*/  BRA `(.L_x_21) ;  /* 0x0000000000047947 */ /* 0x000fea0003800000 */
.L_x_20:
[----:B------:R-:W-:Y:S06]  /*1710*/  BAR.SYNC.DEFER_BLOCKING 0x0 ;  /* 0x0000000000007b1d */ /* 0x000fec0000010000 */
.L_x_21:
[----:B------:R-:W-:Y:S05]  /*1720*/  BRA.U UP0, `(.L_x_22) ;  /* 0x00000015000c7547 */ /* 0x000fea000b800000 */
[----:B------:R-:W1:Y:S01]  /*1730*/  LDCU UR6, c[0x0][0x38c] ;  /* 0x00007180ff0677ac */ /* 0x000e620008000800 */
[----:B------:R-:W-:Y:S01]  /*1740*/  PLOP3.LUT P1, PT, PT, PT, UP3, 0x80, 0x8 ;  /* 0x000000000008781c */ /* 0x000fe20003f2f038 */
[----:B------:R-:W-:Y:S01]  /*1750*/  IMAD.MOV.U32 R12, RZ, RZ, 0x1 ;  /* 0x00000001ff0c7424 */ /* 0x000fe200078e00ff */
[----:B------:R-:W-:Y:S01]  /*1760*/  ISETP.NE.AND P2, PT, R0, RZ, P3 ;  /* 0x000000ff0000720c */ /* 0x000fe20001f45270 */
[----:B------:R-:W-:Y:S01]  /*1770*/  USHF.L.U32 UR7, UR29, 0x7, URZ ;  /* 0x000000071d077899 */ /* 0x000fe200080006ff */
[----:B------:R-:W-:Y:S01]  /*1780*/  PLOP3.LUT P1, PT, P1, PT, PT, 0x8, 0x80 ;  /* 0x000000000080781c */ /* 0x000fe20000f2e170 */
[----:B------:R-:W-:Y:S01]  /*1790*/  USHF.L.U32 UR48, UR29, 0x5, URZ ;  /* 0x000000051d307899 */ /* 0x000fe200080006ff */
[----:B------:R-:W-:Y:S01]  /*17a0*/  CS2R R10, SRZ ;  /* 0x00000000000a7805 */ /* 0x000fe2000001ff00 */
[----:B------:R-:W-:Y:S01]  /*17b0*/  UISETP.NE.AND UP1, UPT, UR18, URZ, UPT ;  /* 0x000000ff1200728c */ /* 0x000fe2000bf25270 */
[----:B------:R-:W-:Y:S01]  /*17c0*/  IMAD.MOV.U32 R9, RZ, RZ, RZ ;  /* 0x000000ffff097224 */ /* 0x000fe200078e00ff */
[----:B------:R-:W2:Y:S01]  /*17d0*/  LDCU UR39, c[0x0][0x370] ;  /* 0x00006e00ff2777ac */ /* 0x000ea20008000800 */
[----:B------:R-:W-:Y:S01]  /*17e0*/  IMAD.MOV.U32 R8, RZ, RZ, 0x1 ;  /* 0x00000001ff087424 */ /* 0x000fe200078e00ff */
[----:B------:R-:W3:Y:S01]  /*17f0*/  LDCU.64 UR26, c[0x0][0x348] ;  /* 0x00006900ff1a77ac */ /* 0x000ee20008000a00 */
[----:B-1----:R-:W-:-:S02]  /*1800*/  UIADD3 UR5, UPT, UPT, UR6, 0x1f, URZ ;  /* 0x0000001f06057890 */ /* 0x002fc4000fffe0ff */
[----:B------:R-:W-:Y:S02]  /*1810*/  UIADD3 UR49, UPT, UPT, UR6, 0x3e, URZ ;  /* 0x0000003e06317890 */ /* 0x000fe4000fffe0ff */
[----:B------:R-:W-:Y:S01]  /*1820*/  USHF.R.S32.HI UR4, URZ, 0x1f, UR5 ;  /* 0x0000001fff047899 */ /* 0x000fe20008011405 */
[----:B------:R-:W1:Y:S03]  /*1830*/  LDCU UR38, c[0x0][0x374] ;  /* 0x00006e80ff2677ac */ /* 0x000e660008000800 */
[----:B------:R-:W-:Y:S02]  /*1840*/  ULEA.HI UR4, UR4, UR5, URZ, 0x5 ;  /* 0x0000000504047291 */ /* 0x000fe4000f8f28ff */
[----:B------:R-:W-:Y:S02]  /*1850*/  UIADD3 UR5, UPT, UPT, UR6, -0x1, URZ ;  /* 0xffffffff06057890 */ /* 0x000fe4000fffe0ff */
[----:B------:R-:W-:-:S02]  /*1860*/  USHF.R.S32.HI UR42, URZ, 0x5, UR4 ;  /* 0x00000005ff2a7899 */ /* 0x000fc40008011404 */
[----:B------:R-:W-:Y:S02]  /*1870*/  UISETP.GE.U32.AND UP2, UPT, UR5, -0x3f, UPT ;  /* 0xffffffc10500788c */ /* 0x000fe4000bf46070 */
[----:B------:R-:W-:Y:S02]  /*1880*/  UISETP.LT.U32.AND UP0, UPT, UR42, 0x5, UPT ;  /* 0x000000052a00788c */ /* 0x000fe4000bf01070 */
[----:B------:R-:W-:Y:S02]  /*1890*/  ULOP3.LUT UR5, UR7, 0x80, URZ, 0xc0, !UPT ;  /* 0x0000008007057892 */ /* 0x000fe4000f8ec0ff */
[----:B------:R-:W-:Y:S02]  /*18a0*/  USEL UR41, UR42, 0x5, UP0 ;  /* 0x000000052a297887 */ /* 0x000fe40008000000 */
[----:B------:R-:W-:Y:S02]  /*18b0*/  ULEA.HI UR44, UR24, UR5, URZ, 0x1b ;  /* 0x00000005182c7291 */ /* 0x000fe4000f8fd8ff */
[----:B------:R-:W-:-:S02]  /*18c0*/  UIADD3 UR4, UPT, UPT, UR41, -0x1, URZ ;  /* 0xffffffff29047890 */ /* 0x000fc4000fffe0ff */
[----:B------:R-:W-:Y:S02]  /*18d0*/  @UP2 UIADD3 UR4, UPT, UPT, UR41, URZ, URZ ;  /* 0x000000ff29042290 */ /* 0x000fe4000fffe0ff */
[----:B------:R-:W-:Y:S02]  /*18e0*/  ULOP3.LUT UR48, UR48, 0x20, URZ, 0xc0, !UPT ;  /* 0x0000002030307892 */ /* 0x000fe4000f8ec0ff */
[----:B------:R-:W-:Y:S02]  /*18f0*/  USEL UR25, UR34, 0x2, UP1 ;  /* 0x0000000222197887 */ /* 0x000fe40008800000 */
[----:B------:R-:W-:Y:S02]  /*1900*/  UIADD3 UR47, UPT, UPT, UR42, -UR41, URZ ;  /* 0x800000292a2f7290 */ /* 0x000fe4000fffe0ff */
[----:B------:R-:W-:Y:S02]  /*1910*/  UIADD3 UR28, UPT, UPT, UR4, 0x1, URZ ;  /* 0x00000001041c7890 */ /* 0x000fe4000fffe0ff */
[----:B------:R-:W-:Y:S01]  /*1920*/  UIADD3 UR43, UPT, UPT, -UR4, URZ, URZ ;  /* 0x000000ff042b7290 */ /* 0x000fe2000fffe1ff */
[----:B-123--:R-:W-:-:S11]  /*1930*/  UMOV UR5, URZ ;  /* 0x000000ff00057c82 */ /* 0x00efd60008000000 */
.L_x_42:
[----:B------:R-:W-:Y:S01]  /*1940*/  UISETP.NE.AND UP0, UPT, UR55, URZ, UPT ;  /* 0x000000ff3700728c */ /* 0x000fe2000bf05270 */
[----:B------:R-:W1:Y:S08]  /*1950*/  S2UR UR55, SR_CgaCtaId ;  /* 0x00000000003779c3 */ /* 0x000e700000008800 */
[----:B------:R-:W-:Y:S05]  /*1960*/  BRA.U UP0, `(.L_x_23) ;  /* 0x0000000100347547 */ /* 0x000fea000b800000 */
[----:B------:R-:W2:Y:S01]  /*1970*/  S2R R0, SR_CgaCtaId ;  /* 0x0000000000007919 */ /* 0x000ea20000008800 */
[----:B------:R-:W-:-:S04]  /*1980*/  MOV R2, 0x400 ;  /* 0x0000040000027802 */ /* 0x000fc80000000f00 */
[----:B--2---:R-:W-:Y:S02]  /*1990*/  LEA R0, R0, R2, 0x18 ;  /* 0x0000000200007211 */ /* 0x004fe400078ec0ff */
[----:B------:R-:W-:-:S03]  /*19a0*/  SHF.L.U32 R2, R8, 0x1f, RZ ;  /* 0x0000001f08027819 */ /* 0x000fc600000006ff */
[----:B------:R-:W-:-:S04]  /*19b0*/  IMAD R0, R9, 0x8, R0 ;  /* 0x0000000809007824 */ /* 0x000fc800078e0200 */
[----:B------:R-:W2:Y:S02]  /*19c0*/  SYNCS.PHASECHK.TRANS64.TRYWAIT P0, [R0+URZ+0xe0], R2 ;  /* 0x0000e002000075a7 */ /* 0x000ea400080011ff */
[----:B--2---:R-:W-:Y:S05]  /*19d0*/  @!P0 BRA `(.L_x_24) ;  /* 0x0000005c00208947 */ /* 0x004fea0003800000 */
.L_x_114:
[----:B------:R-:W-:Y:S01]  /*19e0*/  VIADD R9, R9, 0x1 ;  /* 0x0000000109097836 */ /* 0x000fe20000000000 */
[----:B------:R2:W-:Y:S04]  /*19f0*/  SYNCS.ARRIVE.TRANS64.A1T0 RZ, [R0+URZ+0xd0], RZ ;  /* 0x0000d0ff00ff79a7 */ /* 0x0005e800081000ff */
[----:B------:R-:W-:-:S04]  /*1a00*/  ISETP.NE.AND P0, PT, R9, 0x2, PT ;  /* 0x000000020900780c */ /* 0x000fc80003f05270 */
[----:B------:R-:W-:Y:S02]  /*1a10*/  SEL R9, R9, RZ, P0 ;  /* 0x000000ff09097207 */ /* 0x000fe40000000000 */
[----:B--2---:R-:W-:-:S04]  /*1a20*/  SEL R0, RZ, 0x1, P0 ;  /* 0x00000001ff007807 */ /* 0x004fc80000000000 */
[----:B------:R-:W-:-:S07]  /*1a30*/  LOP3.LUT R8, R8, R0, RZ, 0x3c, !PT ;  /* 0x0000000008087212 */ /* 0x000fce00078e3cff */
.L_x_23:
[----:B------:R-:W-:Y:S01]  /*1a40*/  UMOV UR6, 0x400 ;  /* 0x0000040000067882 */ /* 0x000fe20000000000 */
[----:B------:R-:W-:Y:S01]  /*1a50*/  SHF.L.U32 R0, R12, 0x1f, RZ ;  /* 0x0000001f0c007819 */ /* 0x000fe200000006ff */
[----:B-1----:R-:W-:Y:S02]  /*1a60*/  ULEA UR6, UR55, UR6, 0x18 ;  /* 0x0000000637067291 */ /* 0x002fe4000f8ec0ff */
[----:B------:R-:W-:Y:S02]  /*1a70*/  UISETP.GE.U32.AND UP0, UPT, UR49, 0x3f, UPT ;  /* 0x0000003f3100788c */ /* 0x000fe4000bf06070 */
[----:B------:R-:W-:Y:S02]  /*1a80*/  ULEA UR4, UR5, UR6, 0x3 ;  /* 0x0000000605047291 */ /* 0x000fe4000f8e18ff */
[----:B------:R-:W-:Y:S01]  /*1a90*/  ULEA UR11, UR46, UR48, 0x6 ;  /* 0x000000302e0b7291 */ /* 0x000fe2000f8e30ff */
[----:B------:R-:W-:-:S06]  /*1aa0*/  UMOV UR7, URZ ;  /* 0x000000ff00077c82 */ /* 0x000fcc0008000000 */
[----:B------:R1:W2:Y:S01]  /*1ab0*/  SYNCS.PHASECHK.TRANS64.TRYWAIT P0, [UR4+0x28], R0 ;  /* 0x00002800ff0075a7 */ /* 0x0002a20008001104 */
[----:B------:R-:W-:-:S04]  /*1ac0*/  ULEA.HI UR4, UR45, UR45, URZ, 0x1 ;  /* 0x0000002d2d047291 */ /* 0x000fc8000f8f08ff */
[----:B------:R-:W-:-:S04]  /*1ad0*/  USHF.L.U32 UR4, UR4, 0x7, URZ ;  /* 0x0000000704047899 */ /* 0x000fc800080006ff */
[----:B------:R-:W-:-:S04]  /*1ae0*/  ULOP3.LUT UR35, UR4, 0xffffff00, URZ, 0xc0, !UPT ;  /* 0xffffff0004237892 */ /* 0x000fc8000f8ec0ff */
[----:B------:R-:W-:Y:S01]  /*1af0*/  UIADD3 UR35, UPT, UPT, UR44, UR35, URZ ;  /* 0x000000232c237290 */ /* 0x000fe2000fffe0ff */
[----:B------:R-:W-:Y:S11]  /*1b00*/  BRA.U !UP0, `(.L_x_25) ;  /* 0x0000000108c47547 */ /* 0x000ff6000b800000 */
[----:B------:R-:W-:Y:S01]  /*1b10*/  UMOV UR13, UR43 ;  /* 0x0000002b000d7c82 */ /* 0x000fe20008000000 */
[----:B------:R-:W-:Y:S01]  /*1b20*/  UMOV UR4, UR5 ;  /* 0x0000000500047c82 */ /* 0x000fe20008000000 */
[----:B------:R-:W-:-:S05]  /*1b30*/  UMOV UR34, URZ ;  /* 0x000000ff00227c82 */ /* 0x000fca0008000000 */
.L_x_31:
[----:B------:R-:W-:Y:S01]  /*1b40*/  ULEA UR33, UR4, UR6, 0x3 ;  /* 0x0000000604217291 */ /* 0x000fe2000f8e18ff */
[----:B--2---:R-:W-:Y:S01]  /*1b50*/  @P3 MOV R2, 0x2800 ;  /* 0x0000280000023802 */ /* 0x004fe20000000f00 */
[----:B--234-:R-:W-:Y:S10]  /*1b60*/  @P0 BRA `(.L_x_26) ;  /* 0x00000000000c0947 */ /* 0x01cff40003800000 */
[----:B------:R-:W-:-:S04]  /*1b70*/  SHF.L.U32 R3, R12, 0x1f, RZ ;  /* 0x0000001f0c037819 */ /* 0x000fc800000006ff */
[----:B------:R-:W2:Y:S02]  /*1b80*/  SYNCS.PHASECHK.TRANS64.TRYWAIT P0, [UR33+0x28], R3 ;  /* 0x00002803ff0075a7 */ /* 0x000ea40008001121 */
[----:B--2---:R-:W-:Y:S05]  /*1b90*/  @!P0 BRA `(.L_x_27) ;  /* 0x0000005800c48947 */ /* 0x004fea0003800000 */
.L_x_26:
[----:B------:R2:W-:Y:S01]  /*1ba0*/  @P3 SYNCS.ARRIVE.TRANS64 RZ, [UR33], R2 ;  /* 0x00000002ffff39a7 */ /* 0x0005e20008000021 */
[----:B------:R-:W-:Y:S02]  /*1bb0*/  ULOP3.LUT UR5, UR25, 0x2, URZ, 0xfc, !UPT ;  /* 0x0000000219057892 */ /* 0x000fe4000f8efcff */
[----:B------:R-:W-:Y:S02]  /*1bc0*/  UIADD3 UR13, UPT, UPT, UR13, 0x1, URZ ;  /* 0x000000010d0d7890 */ /* 0x000fe4000fffe0ff */
[----:B------:R-:W-:Y:S02]  /*1bd0*/  UISETP.NE.AND UP0, UPT, UR5, 0x2, UPT ;  /* 0x000000020500788c */ /* 0x000fe4000bf05270 */
[----:B------:R-:W-:-:S07]  /*1be0*/  UISETP.NE.AND UP2, UPT, UR13, 0x1, UPT ;  /* 0x000000010d00788c */ /* 0x000fce000bf45270 */
[----:B------:R-:W-:Y:S05]  /*1bf0*/  BRA.U UP0, `(.L_x_28) ;  /* 0x0000000100047547 */ /* 0x000fea000b800000 */
[----:B------:R-:W-:Y:S05]  /*1c00*/  BPT.TRAP 0x1 ;  /* 0x000000040000795c */ /* 0x000fea0000300000 */
.L_x_28:
[----:B------:R-:W-:Y:S04]  /*1c10*/  BSSY.RECONVERGENT B0, `(.L_x_29) ;  /* 0x0000003000007945 */ /* 0x000fe80003800200 */
[----:B------:R-:W-:Y:S05]  /*1c20*/  @!P2 BRA `(.L_x_30) ;  /* 0x000000000004a947 */ /* 0x000fea0003800000 */
[----:B------:R-:W-:Y:S05]  /*1c30*/  BPT.TRAP 0x1 ;  /* 0x000000040000795c */ /* 0x000fea0000300000 */
.L_x_30:
[----:B------:R-:W-:Y:S05]  /*1c40*/  BSYNC.RECONVERGENT B0 ;  /* 0x0000000000007941 */ /* 0x000fea0003800200 */
.L_x_29:
[----:B------:R-:W-:Y:S02]  /*1c50*/  UIADD3 UR5, UPT, UPT, UR4, 0x1, URZ ;  /* 0x0000000104057890 */ /* 0x000fe4000fffe0ff */
[----:B------:R-:W-:Y:S02]  /*1c60*/  ULEA UR32, UR4, UR24, 0xc ;  /* 0x0000001804207291 */ /* 0x000fe4000f8e60ff */
[----:B------:R-:W-:Y:S02]  /*1c70*/  UISETP.NE.AND UP0, UPT, UR5, 0x5, UPT ;  /* 0x000000050500788c */ /* 0x000fe4000bf05270 */
[----:B------:R-:W-:Y:S02]  /*1c80*/  UIADD3 UR16, UP1, UPT, UR26, 0x80, URZ ;  /* 0x000000801a107890 */ /* 0x000fe4000ff3e0ff */
[----:B------:R-:W-:Y:S02]  /*1c90*/  USEL UR8, URZ, 0x1, UP0 ;  /* 0x00000001ff087887 */ /* 0x000fe40008000000 */
[----:B------:R-:W-:-:S02]  /*1ca0*/  USEL UR5, UR5, URZ, UP0 ;  /* 0x000000ff05057287 */ /* 0x000fc40008000000 */
[----:B------:R-:W-:Y:S02]  /*1cb0*/  UIADD3 UR14, UP0, UPT, UR26, 0x180, URZ ;  /* 0x000001801a0e7890 */ /* 0x000fe4000ff1e0ff */
[----:B------:R-:W-:Y:S01]  /*1cc0*/  LOP3.LUT R12, R12, UR8, RZ, 0x3c, !PT ;  /* 0x000000080c0c7c12 */ /* 0x000fe2000f8e3cff */
[----:B------:R-:W-:Y:S02]  /*1cd0*/  ULEA UR8, UR4, UR6, 0xa ;  /* 0x0000000604087291 */ /* 0x000fe4000f8e50ff */
[----:B------:R-:W-:Y:S01]  /*1ce0*/  ULEA UR7, UR5, UR6, 0x3 ;  /* 0x0000000605077291 */ /* 0x000fe2000f8e18ff */
[----:B-1----:R-:W-:Y:S01]  /*1cf0*/  SHF.L.U32 R0, R12, 0x1f, RZ ;  /* 0x0000001f0c007819 */ /* 0x002fe200000006ff */
[----:B------:R-:W-:Y:S02]  /*1d00*/  ULOP3.LUT UR33, UR33, 0xfefffff8, URZ, 0xc0, !UPT ;  /* 0xfefffff821217892 */ /* 0x000fe4000f8ec0ff */
[----:B------:R-:W-:Y:S02]  /*1d10*/  UIADD3.X UR17, UPT, UPT, URZ, UR27, URZ, UP1, !UPT ;  /* 0x0000001bff117290 */ /* 0x000fe40008ffe4ff */
[----:B------:R-:W-:-:S02]  /*1d20*/  UIADD3 UR32, UPT, UPT, UR6, 0x4400, UR32 ;  /* 0x0000440006207890 */ /* 0x000fc4000fffe020 */
[----:B------:R-:W-:Y:S01]  /*1d30*/  UPRMT UR4, URZ, 0x5410, UR21 ;  /* 0x00005410ff047896 */ /* 0x000fe20008000015 */
[----:B------:R3:W4:Y:S01]  /*1d40*/  SYNCS.PHASECHK.TRANS64.TRYWAIT P0, [UR7+0x28], R0 ;  /* 0x00002800ff0075a7 */ /* 0x0007220008001107 */
[----:B------:R-:W-:Y:S02]  /*1d50*/  UIADD3 UR8, UPT, UPT, UR8, 0x9400, URZ ;  /* 0x0000940008087890 */ /* 0x000fe4000fffe0ff */
[----:B------:R-:W-:Y:S01]  /*1d60*/  UIADD3.X UR15, UPT, UPT, URZ, UR27, URZ, UP0, !UPT ;  /* 0x0000001bff0f7290 */ /* 0x000fe200087fe4ff */
[----:B------:R-:W-:Y:S01]  /*1d70*/  UMOV UR18, 0x0 ;  /* 0x0000000000127882 */ /* 0x000fe20000000000 */
[----:B------:R-:W-:Y:S01]  /*1d80*/  UMOV UR19, 0x10000000 ;  /* 0x1000000000137882 */ /* 0x000fe20000000000 */
[----:B------:R-:W-:Y:S01]  /*1d90*/  UMOV UR10, UR34 ;  /* 0x00000022000a7c82 */ /* 0x000fe20008000000 */
[----:B------:R-:W-:Y:S01]  /*1da0*/  UMOV UR12, UR36 ;  /* 0x00000024000c7c82 */ /* 0x000fe20008000000 */
[----:B------:R-:W-:Y:S01]  /*1db0*/  UMOV UR9, UR33 ;  /* 0x0000002100097c82 */ /* 0x000fe20008000000 */
[----:B------:R1:W-:Y:S01]  /*1dc0*/  UTMALDG.3D.MULTICAST.2CTA [UR32], [UR16], UR4, desc[UR18] ;  /* 0x00001220100073b4 */ /* 0x0003e20008211804 */
[----:B------:R-:W-:-:S02]  /*1dd0*/  UMOV UR7, UR28 ;  /* 0x0000001c00077c82 */ /* 0x000fc40008000000 */
[----:B------:R3:W-:Y:S01]  /*1de0*/  UTMALDG.3D.2CTA [UR8], [UR14], desc[UR18] ;  /* 0x000012080e0075b4 */ /* 0x0007e20008211000 */
[----:B-1----:R-:W-:Y:S01]  /*1df0*/  UIADD3 UR34, UPT, UPT, UR34, 0x20, URZ ;  /* 0x0000002022227890 */ /* 0x002fe2000fffe0ff */
[----:B------:R-:W-:Y:S01]  /*1e00*/  UMOV UR4, UR5 ;  /* 0x0000000500047c82 */ /* 0x000fe20008000000 */
[----:B------:R-:W-:Y:S10]  /*1e10*/  BRA.U UP2, `(.L_x_31) ;  /* 0xfffffffd02487547 */ /* 0x000ff4000b83ffff */
.L_x_25:
[----:B------:R-:W-:Y:S01]  /*1e20*/  ULEA UR4, UR5, UR6, 0x3 ;  /* 0x0000000605047291 */ /* 0x000fe2000f8e18ff */
[----:B-1-3--:R-:W-:Y:S01]  /*1e30*/  SHF.L.U32 R0, R12, 0x1f, RZ ;  /* 0x0000001f0c007819 */ /* 0x00afe200000006ff */
[----:B------:R-:W-:Y:S01]  /*1e40*/  @!P1 SYNCS.ARRIVE.TRANS64.A1T0 RZ, [UR6+0x68], RZ ;  /* 0x000068ffffff99a7 */ /* 0x000fe20008100006 */
[----:B------:R-:W-:-:S06]  /*1e50*/  UISETP.GT.AND UP0, UPT, UR42, UR41, UPT ;  /* 0x000000292a00728c */ /* 0x000fcc000bf04270 */
[----:B--2-4-:R1:W2:Y:S03]  /*1e60*/  SYNCS.PHASECHK.TRANS64.TRYWAIT P0, [UR4+0x28], R0 ;  /* 0x00002800ff0075a7 */ /* 0x0142a60008001104 */
[----:B------:R-:W-:Y:S05]  /*1e70*/  BRA.U !UP0, `(.L_x_32) ;  /* 0x0000000108c47547 */ /* 0x000fea000b800000 */
[----:B------:R-:W-:Y:S01]  /*1e80*/  UIADD3 UR13, UPT, UPT, UR47, UR7, URZ ;  /* 0x000000072f0d7290 */ /* 0x000fe2000fffe0ff */
[----:B------:R-:W-:-:S11]  /*1e90*/  UMOV UR4, UR5 ;  /* 0x0000000500047c82 */ /* 0x000fd60008000000 */
.L_x_38:
[----:B------:R-:W-:Y:S01]  /*1ea0*/  ULEA UR17, UR4, UR6, 0x3 ;  /* 0x0000000604117291 */ /* 0x000fe2000f8e18ff */
[----:B--2---:R-:W-:Y:S01]  /*1eb0*/  @P3 MOV R2, 0x2800 ;  /* 0x0000280000023802 */ /* 0x004fe20000000f00 */
[----:B--2-4-:R-:W-:Y:S10]  /*1ec0*/  @P0 BRA `(.L_x_33) ;  /* 0x00000000000c0947 */ /* 0x014ff40003800000 */
[----:B------:R-:W-:-:S04]  /*1ed0*/  SHF.L.U32 R3, R12, 0x1f, RZ ;  /* 0x0000001f0c037819 */ /* 0x000fc800000006ff */
[----:B------:R-:W2:Y:S02]  /*1ee0*/  SYNCS.PHASECHK.TRANS64.TRYWAIT P0, [UR17+0x28], R3 ;  /* 0x00002803ff0075a7 */ /* 0x000ea40008001111 */
[----:B--2---:R-:W-:Y:S05]  /*1ef0*/  @!P0 BRA `(.L_x_34) ;  /* 0x0000005800048947 */ /* 0x004fea0003800000 */
.L_x_33:
[----:B------:R2:W-:Y:S01]  /*1f00*/  @P3 SYNCS.ARRIVE.TRANS64 RZ, [UR17], R2 ;  /* 0x00000002ffff39a7 */ /* 0x0005e20008000011 */
[----:B------:R-:W-:-:S04]  /*1f10*/  ULOP3.LUT UR5, UR25, 0x2, URZ, 0xfc, !UPT ;  /* 0x0000000219057892 */ /* 0x000fc8000f8efcff */
[----:B------:R-:W-:-:S09]  /*1f20*/  UISETP.NE.AND UP0, UPT, UR5, 0x2, UPT ;  /* 0x000000020500788c */ /* 0x000fd2000bf05270 */
[----:B------:R-:W-:Y:S05]  /*1f30*/  BRA.U UP0, `(.L_x_35) ;  /* 0x0000000100047547 */ /* 0x000fea000b800000 */
[----:B------:R-:W-:Y:S05]  /*1f40*/  BPT.TRAP 0x1 ;  /* 0x000000040000795c */ /* 0x000fea0000300000 */
.L_x_35:
[----:B------:R-:W-:Y:S04]  /*1f50*/  BSSY.RECONVERGENT B0, `(.L_x_36) ;  /* 0x0000003000007945 */ /* 0x000fe80003800200 */
[----:B------:R-:W-:Y:S05]  /*1f60*/  @!P2 BRA `(.L_x_37) ;  /* 0x000000000004a947 */ /* 0x000fea0003800000 */
[----:B------:R-:W-:Y:S05]  /*1f70*/  BPT.TRAP 0x1 ;  /* 0x000000040000795c */ /* 0x000fea0000300000 */
.L_x_37:
[----:B------:R-:W-:Y:S05]  /*1f80*/  BSYNC.RECONVERGENT B0 ;  /* 0x0000000000007941 */ /* 0x000fea0003800200 */
.L_x_36:
[----:B------:R-:W-:Y:S02]  /*1f90*/  UIADD3 UR5, UPT, UPT, UR4, 0x1, URZ ;  /* 0x0000000104057890 */ /* 0x000fe4000fffe0ff */
[----:B------:R-:W-:Y:S02]  /*1fa0*/  ULEA UR16, UR4, UR24, 0xc ;  /* 0x0000001804107291 */ /* 0x000fe4000f8e60ff */
[----:B------:R-:W-:Y:S02]  /*1fb0*/  UISETP.NE.AND UP0, UPT, UR5, 0x5, UPT ;  /* 0x000000050500788c */ /* 0x000fe4000bf05270 */
[----:B------:R-:W-:Y:S02]  /*1fc0*/  UIADD3 UR22, UP1, UPT, UR26, 0x80, URZ ;  /* 0x000000801a167890 */ /* 0x000fe4000ff3e0ff */
[----:B------:R-:W-:Y:S02]  /*1fd0*/  USEL UR9, URZ, 0x1, UP0 ;  /* 0x00000001ff097887 */ /* 0x000fe40008000000 */
[----:B------:R-:W-:-:S02]  /*1fe0*/  USEL UR5, UR5, URZ, UP0 ;  /* 0x000000ff05057287 */ /* 0x000fc40008000000 */
[----:B------:R-:W-:Y:S02]  /*1ff0*/  UIADD3 UR14, UP0, UPT, UR26, 0x180, URZ ;  /* 0x000001801a0e7890 */ /* 0x000fe4000ff1e0ff */
[----:B------:R-:W-:Y:S01]  /*2000*/  ULEA UR8, UR5, UR6, 0x3 ;  /* 0x0000000605087291 */ /* 0x000fe2000f8e18ff */
[----:B------:R-:W-:Y:S01]  /*2010*/  LOP3.LUT R12, R12, UR9, RZ, 0x3c, !PT ;  /* 0x000000090c0c7c12 */ /* 0x000fe2000f8e3cff */
[----:B------:R-:W-:Y:S02]  /*2020*/  USHF.L.U32 UR18, UR7, 0x5, URZ ;  /* 0x0000000507127899 */ /* 0x000fe400080006ff */
[----:B------:R-:W-:Y:S01]  /*2030*/  ULOP3.LUT UR17, UR17, 0xfefffff8, URZ, 0xc0, !UPT ;  /* 0xfefffff811117892 */ /* 0x000fe2000f8ec0ff */
[----:B-1----:R-:W-:Y:S01]  /*2040*/  SHF.L.U32 R0, R12, 0x1f, RZ ;  /* 0x0000001f0c007819 */ /* 0x002fe200000006ff */
[----:B------:R-:W-:Y:S02]  /*2050*/  UIADD3 UR16, UPT, UPT, UR6, 0x4400, UR16 ;  /* 0x0000440006107890 */ /* 0x000fe4000fffe010 */
[----:B------:R-:W-:Y:S01]  /*2060*/  UIADD3.X UR23, UPT, UPT, URZ, UR27, URZ, UP1, !UPT ;  /* 0x0000001bff177290 */ /* 0x000fe20008ffe4ff */
[----:B------:R3:W4:Y:S01]  /*2070*/  SYNCS.PHASECHK.TRANS64.TRYWAIT P0, [UR8+0x28], R0 ;  /* 0x00002800ff0075a7 */ /* 0x0007220008001108 */
[----:B------:R-:W-:-:S02]  /*2080*/  ULEA UR8, UR4, UR6, 0xa ;  /* 0x0000000604087291 */ /* 0x000fc4000f8e50ff */
[----:B------:R-:W-:Y:S02]  /*2090*/  UPRMT UR4, URZ, 0x5410, UR21 ;  /* 0x00005410ff047896 */ /* 0x000fe40008000015 */
[----:B------:R-:W-:Y:S02]  /*20a0*/  UIADD3 UR8, UPT, UPT, UR8, 0x9400, URZ ;  /* 0x0000940008087890 */ /* 0x000fe4000fffe0ff */
[----:B------:R-:W-:Y:S01]  /*20b0*/  UIADD3.X UR15, UPT, UPT, URZ, UR27, URZ, UP0, !UPT ;  /* 0x0000001bff0f7290 */ /* 0x000fe200087fe4ff */
[----:B------:R-:W-:Y:S01]  /*20c0*/  UMOV UR30, 0x0 ;  /* 0x00000000001e7882 */ /* 0x000fe20000000000 */
[----:B------:R-:W-:Y:S01]  /*20d0*/  UMOV UR31, 0x10000000 ;  /* 0x10000000001f7882 */ /* 0x000fe20000000000 */
[----:B------:R-:W-:Y:S01]  /*20e0*/  UMOV UR19, UR35 ;  /* 0x0000002300137c82 */ /* 0x000fe20008000000 */
[----:B------:R-:W-:Y:S01]  /*20f0*/  UMOV UR20, UR36 ;  /* 0x0000002400147c82 */ /* 0x000fe20008000000 */
[----:B------:R-:W-:Y:S01]  /*2100*/  UMOV UR12, UR36 ;  /* 0x00000024000c7c82 */ /* 0x000fe20008000000 */
[----:B------:R-:W-:Y:S01]  /*2110*/  UMOV UR9, UR17 ;  /* 0x0000001100097c82 */ /* 0x000fe20008000000 */
[----:B------:R-:W-:Y:S01]  /*2120*/  UMOV UR10, UR18 ;  /* 0x00000012000a7c82 */ /* 0x000fe20008000000 */
[----:B------:R1:W-:Y:S01]  /*2130*/  UTMALDG.3D.MULTICAST.2CTA [UR16], [UR22], UR4, desc[UR30] ;  /* 0x00001e10160073b4 */ /* 0x0003e20008211804 */
[----:B------:R-:W-:-:S04]  /*2140*/  UIADD3 UR7, UPT, UPT, UR7, 0x1, URZ ;  /* 0x0000000107077890 */ /* 0x000fc8000fffe0ff */
[----:B------:R-:W-:Y:S01]  /*2150*/  UISETP.NE.AND UP0, UPT, UR7, UR13, UPT ;  /* 0x0000000d0700728c */ /* 0x000fe2000bf05270 */
[----:B------:R3:W-:Y:S01]  /*2160*/  UTMALDG.3D.2CTA [UR8], [UR14], desc[UR30] ;  /* 0x00001e080e0075b4 */ /* 0x0007e20008211000 */
[----:B-1----:R-:W-:-:S07]  /*2170*/  UMOV UR4, UR5 ;  /* 0x0000000500047c82 */ /* 0x002fce0008000000 */
[----:B---3--:R-:W-:Y:S05]  /*2180*/  BRA.U UP0, `(.L_x_38) ;  /* 0xfffffffd00447547 */ /* 0x008fea000b83ffff */
.L_x_32:
[C---:B------:R-:W-:Y:S01]  /*2190*/  LEA R3, R11.reuse, UR6, 0x3 ;  /* 0x000000060b037c11 */ /* 0x040fe2000f8e18ff */
[----:B------:R-:W-:Y:S01]  /*21a0*/  NOP ;  /* 0x0000000000007918 */ /* 0x000fe20000000000 */
[----:B-1----:R-:W-:Y:S02]  /*21b0*/  SHF.L.U32 R0, R10, 0x1f, RZ ;  /* 0x0000001f0a007819 */ /* 0x002fe400000006ff */
[----:B------:R-:W-:Y:S02]  /*21c0*/  LEA R4, R11, UR6, 0x4 ;  /* 0x000000060b047c11 */ /* 0x000fe4000f8e20ff */
[----:B--2-4-:R-:W1:Y:S02]  /*21d0*/  SYNCS.PHASECHK.TRANS64.TRYWAIT P0, [R3+URZ+0x70], R0 ;  /* 0x00007000030075a7 */ /* 0x014e6400080011ff */
[----:B-1----:R-:W-:Y:S05]  /*21e0*/  @!P0 BRA `(.L_x_39) ;  /* 0x0000005400608947 */ /* 0x002fea0003800000 */
.L_x_117:
[----:B------:R-:W2:Y:S01]  /*21f0*/  LDS.128 R4, [R4+0x100] ;  /* 0x0001000004047984 */ /* 0x000ea20000000c00 */
[----:B------:R-:W-:Y:S01]  /*2200*/  UISETP.GE.AND UP0, UPT, UR40, 0x1, UPT ;  /* 0x000000012800788c */ /* 0x000fe2000bf06270 */
[----:B------:R-:W-:Y:S01]  /*2210*/  @!PT LDS RZ, [RZ] ;  /* 0x00000000fffff984 */ /* 0x000fe20000000800 */
[----:B------:R-:W-:Y:S01]  /*2220*/  @!PT LDS RZ, [RZ] ;  /* 0x00000000fffff984 */ /* 0x000fe20000000800 */
[----:B------:R-:W-:Y:S01]  /*2230*/  @!PT LDS RZ, [RZ] ;  /* 0x00000000fffff984 */ /* 0x000fe20000000800 */
[----:B------:R-:W-:Y:S01]  /*2240*/  @!PT LDS RZ, [RZ] ;  /* 0x00000000fffff984 */ /* 0x000fe20000000800 */
[----:B------:R3:W-:Y:S06]  /*2250*/  MEMBAR.ALL.CTA ;  /* 0x0000000000007992 */ /* 0x0007ec0000008000 */
[----:B---3--:R-:W3:Y:S01]  /*2260*/  FENCE.VIEW.ASYNC.S ;  /* 0x00000000000073c6 */ /* 0x008ee20000000000 */
[----:B--2---:R-:W-:-:S13]  /*2270*/  LOP3.LUT P0, RZ, R6, 0x1, RZ, 0xc0, !PT ;  /* 0x0000000106ff7812 */ /* 0x004fda000780c0ff */
[----:B---3--:R-:W-:Y:S01]  /*2280*/  VOTEU.ANY UP1, P0 ;  /* 0x0000000000ff7886 */ /* 0x008fe20000020100 */
[----:B------:R-:W-:-:S13]  /*2290*/  PLOP3.LUT P0, PT, PT, PT, UP1, 0x80, 0x8 ;  /* 0x000000000008781c */ /* 0x000fda0003f0f018 */
[----:B-1----:R-:W-:Y:S02]  /*22a0*/  @P0 LOP3.LUT R0, R5, 0xffff, RZ, 0xc0, !PT ;  /* 0x0000ffff05000812 */ /* 0x002fe400078ec0ff */
[----:B------:R-:W-:Y:S02]  /*22b0*/  @P0 MOV R2, R4 ;  /* 0x0000000400020202 */ /* 0x000fe40000000f00 */
[----:B------:R-:W-:Y:S01]  /*22c0*/  @P0 R2UR UR7, R0 ;  /* 0x00000000000702ca */ /* 0x000fe200000e0000 */
[----:B------:R-:W-:Y:S01]  /*22d0*/  VIADD R0, R3, 0x80 ;  /* 0x0000008003007836 */ /* 0x000fe20000000000 */
[----:B------:R-:W-:Y:S02]  /*22e0*/  @P0 SHF.R.U32.HI R4, RZ, 0x10, R5 ;  /* 0x00000010ff040819 */ /* 0x000fe40000011605 */
[----:B------:R-:W-:Y:S02]  /*22f0*/  @P0 R2UR UR8, R2 ;  /* 0x00000000020802ca */ /* 0x000fe400000e0000 */
[----:B------:R-:W-:-:S02]  /*2300*/  PRMT R0, RZ, 0x654, R0 ;  /* 0x00000654ff007816 */ /* 0x000fc40000000000 */
[----:B------:R-:W-:Y:S02]  /*2310*/  @P0 R2UR UR4, R4 ;  /* 0x00000000040402ca */ /* 0x000fe400000e0000 */
[----:B------:R1:W-:Y:S03]  /*2320*/  SYNCS.ARRIVE.TRANS64.RED.A1T0 RZ, [R0+URZ], RZ ;  /* 0x000000ff00ff79a7 */ /* 0x0003e600081004ff */
[----:B------:R-:W-:-:S04]  /*2330*/  @UP1 UMOV UR29, UR7 ;  /* 0x00000007001d1c82 */ /* 0x000fc80008000000 */
[----:B------:R-:W-:-:S04]  /*2340*/  @UP1 UMOV UR37, UR8 ;  /* 0x0000000800251c82 */ /* 0x000fc80008000000 */
[----:B------:R-:W-:Y:S01]  /*2350*/  @UP1 UMOV UR36, UR4 ;  /* 0x0000000400241c82 */ /* 0x000fe20008000000 */
[----:B------:R-:W-:Y:S05]  /*2360*/  BRA.U !UP0, `(.L_x_40) ;  /* 0x0000000108d47547 */ /* 0x000fea000b800000 */
[----:B------:R-:W2:Y:S01]  /*2370*/  LDCU.128 UR12, c[0x0][0xb10] ;  /* 0x00016200ff0c77ac */ /* 0x000ea20008000c00 */
[----:B------:R-:W3:Y:S01]  /*2380*/  LDCU UR30, c[0x0][0xb20] ;  /* 0x00016400ff1e77ac */ /* 0x000ee20008000800 */
[----:B------:R-:W4:Y:S01]  /*2390*/  LDCU UR20, c[0x0][0xb0c] ;  /* 0x00016180ff1477ac */ /* 0x000f220008000800 */
[----:B------:R-:W1:Y:S01]  /*23a0*/  LDCU.64 UR10, c[0x0][0xb28] ;  /* 0x00016500ff0a77ac */ /* 0x000e620008000a00 */
[----:B------:R-:W-:Y:S02]  /*23b0*/  UISETP.NE.AND UP3, UPT, UR40, 0x1, UPT ;  /* 0x000000012800788c */ /* 0x000fe4000bf65270 */
[----:B--2---:R-:W-:Y:S02]  /*23c0*/  UIMAD.WIDE.U32 UR16, UR38, UR15, URZ ;  /* 0x0000000f261072a5 */ /* 0x004fe4000f8e00ff */
[----:B------:R-:W-:Y:S02]  /*23d0*/  UIMAD.WIDE.U32 UR8, UR39, UR12, URZ ;  /* 0x0000000c270872a5 */ /* 0x000fe4000f8e00ff */
[----:B------:R-:W-:-:S02]  /*23e0*/  UISETP.NE.AND UP0, UPT, UR14, 0x1, UPT ;  /* 0x000000010e00788c */ /* 0x000fc4000bf05270 */
[----:B------:R-:W-:Y:S01]  /*23f0*/  UIMAD.WIDE.U32 UR22, UR29, UR15, URZ ;  /* 0x0000000f1d1672a5 */ /* 0x000fe2000f8e00ff */
[----:B------:R-:W-:Y:S02]  /*2400*/  UMOV UR16, UR17 ;  /* 0x0000001100107c82 */ /* 0x000fe40008000000 */
[----:B------:R-:W-:Y:S01]  /*2410*/  UMOV UR8, UR9 ;  /* 0x0000000900087c82 */ /* 0x000fe20008000000 */
[----:B---3--:R-:W-:Y:S02]  /*2420*/  USHF.R.U32.HI UR16, URZ, UR30, UR16 ;  /* 0x0000001eff107299 */ /* 0x008fe40008011610 */
[----:B----4-:R-:W-:Y:S02]  /*2430*/  UISETP.NE.AND UP2, UPT, UR20, 0x1, UPT ;  /* 0x000000011400788c */ /* 0x010fe4000bf45270 */
[----:B------:R-:W-:Y:S02]  /*2440*/  USHF.R.U32.HI UR8, URZ, UR13, UR8 ;  /* 0x0000000dff087299 */ /* 0x000fe40008011608 */
[----:B------:R-:W-:-:S02]  /*2450*/  USEL UR7, UR38, UR16, !UP0 ;  /* 0x0000001026077287 */ /* 0x000fc4000c000000 */
[----:B------:R-:W-:Y:S02]  /*2460*/  USEL UR8, UR39, UR8, !UP2 ;  /* 0x0000000827087287 */ /* 0x000fe4000d000000 */
[----:B-1----:R-:W-:Y:S01]  /*2470*/  UIMAD.WIDE.U32 UR16, UR7, UR10, URZ ;  /* 0x0000000a071072a5 */ /* 0x002fe2000f8e00ff */
[----:B------:R-:W-:Y:S01]  /*2480*/  UMOV UR4, UR23 ;  /* 0x0000001700047c82 */ /* 0x000fe20008000000 */
[----:B------:R-:W-:Y:S02]  /*2490*/  UIMAD.WIDE.U32 UR18, UR37, UR12, URZ ;  /* 0x0000000c251272a5 */ /* 0x000fe4000f8e00ff */
[----:B------:R-:W-:-:S03]  /*24a0*/  UIMAD.WIDE.U32 UR22, UR8, UR10, URZ ;  /* 0x0000000a081672a5 */ /* 0x000fc6000f8e00ff */
[----:B------:R-:W-:Y:S01]  /*24b0*/  UMOV UR16, UR17 ;  /* 0x0000001100107c82 */ /* 0x000fe20008000000 */
[----:B------:R-:W-:Y:S02]  /*24c0*/  USHF.R.U32.HI UR4, URZ, UR30, UR4 ;  /* 0x0000001eff047299 */ /* 0x000fe40008011604 */
[----:B------:R-:W-:Y:S01]  /*24d0*/  @UP3 USHF.R.U32.HI UR7, URZ, UR11, UR16 ;  /* 0x0000000bff073299 */ /* 0x000fe20008011610 */
[----:B------:R-:W-:Y:S01]  /*24e0*/  UMOV UR18, UR19 ;  /* 0x0000001300127c82 */ /* 0x000fe20008000000 */
[----:B------:R-:W-:Y:S01]  /*24f0*/  UMOV UR22, UR23 ;  /* 0x0000001700167c82 */ /* 0x000fe20008000000 */
[----:B------:R-:W-:Y:S02]  /*2500*/  USHF.R.U32.HI UR13, URZ, UR13, UR18 ;  /* 0x0000000dff0d7299 */ /* 0x000fe40008011612 */
[----:B------:R-:W-:Y:S02]  /*2510*/  USEL UR4, UR29, UR4, !UP0 ;  /* 0x000000041d047287 */ /* 0x000fe4000c000000 */
[----:B------:R-:W-:-:S02]  /*2520*/  @UP3 USHF.R.U32.HI UR8, URZ, UR11, UR22 ;  /* 0x0000000bff083299 */ /* 0x000fc40008011616 */
[----:B------:R-:W-:Y:S02]  /*2530*/  UIMAD UR9, UR40, UR7, URZ ;  /* 0x00000007280972a4 */ /* 0x000fe4000f8e02ff */
[----:B------:R-:W-:Y:S02]  /*2540*/  USEL UR7, UR37, UR13, !UP2 ;  /* 0x0000000d25077287 */ /* 0x000fe4000d000000 */
[----:B------:R-:W-:Y:S02]  /*2550*/  UIMAD UR12, UR40, UR8, URZ ;  /* 0x00000008280c72a4 */ /* 0x000fe4000f8e02ff */
[----:B------:R-:W-:Y:S02]  /*2560*/  UISETP.GE.AND UP0, UPT, UR4, UR9, UPT ;  /* 0x000000090400728c */ /* 0x000fe4000bf06270 */
[----:B------:R-:W-:Y:S02]  /*2570*/  UIMAD.WIDE.U32 UR16, UR4, UR10, URZ ;  /* 0x0000000a041072a5 */ /* 0x000fe4000f8e00ff */
[----:B------:R-:W-:-:S02]  /*2580*/  UISETP.GE.OR UP0, UPT, UR7, UR12, UP0 ;  /* 0x0000000c0700728c */ /* 0x000fc40008706670 */
        /* <DEDUP_REMOVED lines=19> */
.L_x_40:
[----:B------:R-:W2:Y:S02]  /*26c0*/  LDCU UR4, c[0x0][0xb30] ;  /* 0x00016600ff0477ac */ /* 0x000ea40008000800 */
[----:B--2---:R-:W-:-:S09]  /*26d0*/  UISETP.NE.AND UP0, UPT, UR4, 0x1, UPT ;  /* 0x000000010400788c */ /* 0x004fd2000bf05270 */
[----:B------:R-:W-:Y:S05]  /*26e0*/  BRA.U UP0, `(.L_x_41) ;  /* 0x0000000100447547 */ /* 0x000fea000b800000 */
[----:B------:R-:W2:Y:S01]  /*26f0*/  LDCU.128 UR12, c[0x0][0xb10] ;  /* 0x00016200ff0c77ac */ /* 0x000ea20008000c00 */
[----:B------:R-:W3:Y:S01]  /*2700*/  LDCU UR16, c[0x0][0xb0c] ;  /* 0x00016180ff1077ac */ /* 0x000ee20008000800 */
[----:B------:R-:W4:Y:S01]  /*2710*/  LDCU UR17, c[0x0][0xb20] ;  /* 0x00016400ff1177ac */ /* 0x000f220008000800 */
[----:B--2---:R-:W-:Y:S02]  /*2720*/  UIMAD.WIDE.U32 UR10, UR37, UR12, URZ ;  /* 0x0000000c250a72a5 */ /* 0x004fe4000f8e00ff */
[----:B------:R-:W-:Y:S02]  /*2730*/  UIMAD.WIDE.U32 UR8, UR29, UR15, URZ ;  /* 0x0000000f1d0872a5 */ /* 0x000fe4000f8e00ff */
[----:B---3--:R-:W-:Y:S02]  /*2740*/  UISETP.NE.AND UP2, UPT, UR16, 0x1, UPT ;  /* 0x000000011000788c */ /* 0x008fe4000bf45270 */
[----:B------:R-:W-:Y:S01]  /*2750*/  UISETP.NE.AND UP0, UPT, UR14, 0x1, UPT ;  /* 0x000000010e00788c */ /* 0x000fe2000bf05270 */
[----:B------:R-:W-:-:S02]  /*2760*/  UMOV UR7, UR11 ;  /* 0x0000000b00077c82 */ /* 0x000fc40008000000 */
[----:B------:R-:W-:Y:S01]  /*2770*/  UMOV UR4, UR9 ;  /* 0x0000000900047c82 */ /* 0x000fe20008000000 */
[----:B------:R-:W-:Y:S02]  /*2780*/  USHF.R.U32.HI UR7, URZ, UR13, UR7 ;  /* 0x0000000dff077299 */ /* 0x000fe40008011607 */
[----:B----4-:R-:W-:Y:S02]  /*2790*/  USHF.R.U32.HI UR4, URZ, UR17, UR4 ;  /* 0x00000011ff047299 */ /* 0x010fe40008011604 */
[----:B------:R-:W-:Y:S02]  /*27a0*/  USEL UR7, UR37, UR7, !UP2 ;  /* 0x0000000725077287 */ /* 0x000fe4000d000000 */
[----:B------:R-:W-:-:S04]  /*27b0*/  USEL UR4, UR29, UR4, !UP0 ;  /* 0x000000041d047287 */ /* 0x000fc8000c000000 */
[----:B------:R-:W-:Y:S02]  /*27c0*/  UIADD3 UR8, UPT, UPT, UR7, -UR4, URZ ;  /* 0x8000000407087290 */ /* 0x000fe4000fffe0ff */
[----:B------:R-:W-:Y:S02]  /*27d0*/  UIADD3 UR4, UPT, UPT, -UR7, UR4, URZ ;  /* 0x0000000407047290 */ /* 0x000fe4000fffe1ff */
[----:B------:R-:W-:Y:S02]  /*27e0*/  UIMAD UR29, UR8, UR14, UR29 ;  /* 0x0000000e081d72a4 */ /* 0x000fe4000f8e021d */
[----:B------:R-:W-:-:S12]  /*27f0*/  UIMAD UR37, UR4, UR16, UR37 ;  /* 0x00000010042572a4 */ /* 0x000fd8000f8e0225 */
.L_x_41:
[----:B------:R-:W-:Y:S01]  /*2800*/  VIADD R11, R11, 0x1 ;  /* 0x000000010b0b7836 */ /* 0x000fe20000000000 */
[----:B------:R-:W-:Y:S01]  /*2810*/  PLOP3.LUT P1, PT, PT, PT, PT, 0x80, 0x8 ;  /* 0x000000000008781c */ /* 0x000fe20003f2f070 */
[----:B------:R-:W-:Y:S02]  /*2820*/  UIADD3 UR45, UPT, UPT, UR37, UR60, URZ ;  /* 0x0000003c252d7290 */ /* 0x000fe4000fffe0ff */
[----:B------:R-:W-:Y:S01]  /*2830*/  UIADD3 UR46, UPT, UPT, UR29, UR57, URZ ;  /* 0x000000391d2e7290 */ /* 0x000fe2000fffe0ff */
[----:B------:R-:W-:-:S04]  /*2840*/  ISETP.NE.AND P0, PT, R11, 0x2, PT ;  /* 0x000000020b00780c */ /* 0x000fc80003f05270 */
[----:B-1----:R-:W-:Y:S02]  /*2850*/  SEL R0, RZ, 0x1, P0 ;  /* 0x00000001ff007807 */ /* 0x002fe40000000000 */
[----:B------:R-:W-:Y:S02]  /*2860*/  SEL R11, R11, RZ, P0 ;  /* 0x000000ff0b0b7207 */ /* 0x000fe40000000000 */
[----:B------:R-:W-:Y:S01]  /*2870*/  LOP3.LUT R10, R10, R0, RZ, 0x3c, !PT ;  /* 0x000000000a0a7212 */ /* 0x000fe200078e3cff */
[----:B------:R-:W-:Y:S06]  /*2880*/  BRA.U UP1, `(.L_x_42) ;  /* 0xfffffff1012c7547 */ /* 0x000fec000b83ffff */
[----:B------:R-:W-:Y:S01]  /*2890*/  UIADD3 UR7, UPT, UPT, UR6, 0x28, URZ ;  /* 0x0000002806077890 */ /* 0x000fe2000fffe0ff */
[----:B------:R-:W-:-:S03]  /*28a0*/  SHF.L.U32 R2, R12, 0x1f, RZ ;  /* 0x0000001f0c027819 */ /* 0x000fc600000006ff */
[----:B------:R-:W-:-:S09]  /*28b0*/  ULEA UR4, UR5, UR7, 0x3 ;  /* 0x0000000705047291 */ /* 0x000fd2000f8e18ff */
[----:B------:R-:W1:Y:S02]  /*28c0*/  SYNCS.PHASECHK.TRANS64.TRYWAIT P0, [UR4], R2 ;  /* 0x00000002ff0075a7 */ /* 0x000e640008001104 */
[----:B-1----:R-:W-:Y:S05]  /*28d0*/  @!P0 BRA `(.L_x_43) ;  /* 0x0000004c00b88947 */ /* 0x002fea0003800000 */
.L_x_119:
[----:B------:R-:W-:-:S04]  /*28e0*/  UIADD3 UR4, UPT, UPT, UR5, 0x1, URZ ;  /* 0x0000000105047890 */ /* 0x000fc8000fffe0ff */
[----:B------:R-:W-:-:S04]  /*28f0*/  UISETP.NE.AND UP0, UPT, UR4, 0x5, UPT ;  /* 0x000000050400788c */ /* 0x000fc8000bf05270 */
[----:B------:R-:W-:Y:S02]  /*2900*/  USEL UR6, URZ, 0x1, UP0 ;  /* 0x00000001ff067887 */ /* 0x000fe40008000000 */
[----:B------:R-:W-:-:S04]  /*2910*/  USEL UR4, UR4, URZ, UP0 ;  /* 0x000000ff04047287 */ /* 0x000fc80008000000 */
[----:B------:R-:W-:Y:S01]  /*2920*/  ULEA UR5, UR4, UR7, 0x3 ;  /* 0x0000000704057291 */ /* 0x000fe2000f8e18ff */
[----:B-1----:R-:W-:-:S04]  /*2930*/  LOP3.LUT R2, R12, UR6, RZ, 0x3c, !PT ;  /* 0x000000060c027c12 */ /* 0x002fc8000f8e3cff */
[----:B------:R-:W-:-:S04]  /*2940*/  SHF.L.U32 R3, R2, 0x1f, RZ ;  /* 0x0000001f02037819 */ /* 0x000fc800000006ff */
[----:B------:R-:W1:Y:S02]  /*2950*/  SYNCS.PHASECHK.TRANS64.TRYWAIT P0, [UR5], R3 ;  /* 0x00000003ff0075a7 */ /* 0x000e640008001105 */
[----:B-1----:R-:W-:Y:S05]  /*2960*/  @!P0 BRA `(.L_x_44) ;  /* 0x0000004c00ac8947 */ /* 0x002fea0003800000 */
.L_x_121:
[----:B------:R-:W-:-:S04]  /*2970*/  UIADD3 UR4, UPT, UPT, UR4, 0x1, URZ ;  /* 0x0000000104047890 */ /* 0x000fc8000fffe0ff */
[----:B------:R-:W-:-:S04]  /*2980*/  UISETP.NE.AND UP0, UPT, UR4, 0x5, UPT ;  /* 0x000000050400788c */ /* 0x000fc8000bf05270 */
[----:B------:R-:W-:Y:S02]  /*2990*/  USEL UR6, URZ, 0x1, UP0 ;  /* 0x00000001ff067887 */ /* 0x000fe40008000000 */
[----:B------:R-:W-:-:S04]  /*29a0*/  USEL UR4, UR4, URZ, UP0 ;  /* 0x000000ff04047287 */ /* 0x000fc80008000000 */
[----:B------:R-:W-:Y:S01]  /*29b0*/  ULEA UR5, UR4, UR7, 0x3 ;  /* 0x0000000704057291 */ /* 0x000fe2000f8e18ff */
[----:B------:R-:W-:-:S04]  /*29c0*/  LOP3.LUT R2, R2, UR6, RZ, 0x3c, !PT ;  /* 0x0000000602027c12 */ /* 0x000fc8000f8e3cff */
[----:B-1----:R-:W-:-:S04]  /*29d0*/  SHF.L.U32 R3, R2, 0x1f, RZ ;  /* 0x0000001f02037819 */ /* 0x002fc800000006ff */
[----:B------:R-:W1:Y:S02]  /*29e0*/  SYNCS.PHASECHK.TRANS64.TRYWAIT P0, [UR5], R3 ;  /* 0x00000003ff0075a7 */ /* 0x000e640008001105 */
[----:B-1----:R-:W-:Y:S05]  /*29f0*/  @!P0 BRA `(.L_x_45) ;  /* 0x0000004c00a08947 */ /* 0x002fea0003800000 */
.L_x_123:
        /* <DEDUP_REMOVED lines=9> */
.L_x_125:
[----:B------:R-:W-:-:S04]  /*2a90*/  UIADD3 UR4, UPT, UPT, UR4, 0x1, URZ ;  /* 0x0000000104047890 */ /* 0x000fc8000fffe0ff */
[----:B------:R-:W-:-:S04]  /*2aa0*/  UISETP.NE.AND UP0, UPT, UR4, 0x5, UPT ;  /* 0x000000050400788c */ /* 0x000fc8000bf05270 */
[----:B------:R-:W-:Y:S02]  /*2ab0*/  USEL UR5, URZ, 0x1, UP0 ;  /* 0x00000001ff057887 */ /* 0x000fe40008000000 */
[----:B------:R-:W-:-:S04]  /*2ac0*/  USEL UR4, UR4, URZ, UP0 ;  /* 0x000000ff04047287 */ /* 0x000fc80008000000 */
[----:B------:R-:W-:Y:S01]  /*2ad0*/  ULEA UR4, UR4, UR7, 0x3 ;  /* 0x0000000704047291 */ /* 0x000fe2000f8e18ff */
[----:B------:R-:W-:-:S04]  /*2ae0*/  LOP3.LUT R2, R2, UR5, RZ, 0x3c, !PT ;  /* 0x0000000502027c12 */ /* 0x000fc8000f8e3cff */
[----:B------:R-:W-:Y:S01]  /*2af0*/  SHF.L.U32 R2, R2, 0x1f, RZ ;  /* 0x0000001f02027819 */ /* 0x000fe200000006ff */
[----:B-1----:R-:W-:-:S07]  /*2b00*/  IMAD.U32 R0, RZ, RZ, UR4 ;  /* 0x00000004ff007e24 */ /* 0x002fce000f8e00ff */
.L_x_47:
[----:B-1----:R1:W2:Y:S02]  /*2b10*/  SYNCS.PHASECHK.TRANS64.TRYWAIT P0, [R0+URZ], R2 ;  /* 0x00000002000075a7 */ /* 0x0022a400080011ff */
[----:B--2---:R-:W-:Y:S05]  /*2b20*/  @!P0 NANOSLEEP.SYNCS 0x989680 ;  /* 0x009896800000895d */ /* 0x004fea0003900000 */
[----:B------:R-:W2:Y:S02]  /*2b30*/  @!P0 SYNCS.PHASECHK.TRANS64 P0, [R0+URZ], R2 ;  /* 0x00000002000085a7 */ /* 0x000ea400080010ff */
[----:B--2---:R-:W-:Y:S05]  /*2b40*/  @P0 EXIT ;  /* 0x000000000000094d */ /* 0x004fea0003800000 */
[----:B------:R-:W-:Y:S05]  /*2b50*/  BRA `(.L_x_47) ;  /* 0xfffffffc00ec7947 */ /* 0x000fea000383ffff */
.L_x_22:
[----:B------:R-:W-:-:S04]  /*2b60*/  UISETP.NE.AND UP0, UPT, UR55, URZ, UPT ;  /* 0x000000ff3700728c */ /* 0x000fc8000bf05270 */
[----:B------:R-:W-:-:S09]  /*2b70*/  UISETP.NE.OR UP0, UPT, UR18, 0x1, UP0 ;  /* 0x000000011200788c */ /* 0x000fd20008705670 */
[----:B------:R-:W-:Y:S05]  /*2b80*/  BRA.U UP0, `(.L_x_48) ;  /* 0x0000000500487547 */ /* 0x000fea000b800000 */
[----:B------:R-:W-:Y:S01]  /*2b90*/  ISETP.GE.U32.AND P2, PT, R0, 0x4, PT ;  /* 0x000000040000780c */ /* 0x000fe20003f46070 */
[----:B------:R-:W-:Y:S01]  /*2ba0*/  IMAD.MOV.U32 R12, RZ, RZ, 0x1 ;  /* 0x00000001ff0c7424 */ /* 0x000fe200078e00ff */
[----:B------:R-:W-:Y:S02]  /*2bb0*/  CS2R R10, SRZ ;  /* 0x00000000000a7805 */ /* 0x000fe4000001ff00 */
[----:B------:R-:W-:Y:S01]  /*2bc0*/  CS2R R8, SRZ ;  /* 0x0000000000087805 */ /* 0x000fe2000001ff00 */
[----:B------:R-:W-:Y:S01]  /*2bd0*/  UMOV UR6, 0x400 ;  /* 0x0000040000067882 */ /* 0x000fe20000000000 */
[----:B------:R-:W-:Y:S01]  /*2be0*/  UMOV UR5, URZ ;  /* 0x000000ff00057c82 */ /* 0x000fe20008000000 */
[----:B------:R-:W-:-:S12]  /*2bf0*/  ULEA UR6, UR55, UR6, 0x18 ;  /* 0x0000000637067291 */ /* 0x000fd8000f8ec0ff */
.L_x_52:
[----:B------:R-:W-:Y:S02]  /*2c00*/  LEA R2, R8, UR6, 0x3 ;  /* 0x0000000608027c11 */ /* 0x000fe4000f8e18ff */
[----:B------:R-:W-:-:S03]  /*2c10*/  SHF.L.U32 R4, R9, 0x1f, RZ ;  /* 0x0000001f09047819 */ /* 0x000fc600000006ff */
[----:B------:R-:W-:Y:S01]  /*2c20*/  VIADD R5, R2, 0xe0 ;  /* 0x000000e002057836 */ /* 0x000fe20000000000 */
[----:B------:R-:W1:Y:S02]  /*2c30*/  SYNCS.PHASECHK.TRANS64.TRYWAIT P0, [R2+URZ+0xd0], R4 ;  /* 0x0000d004020075a7 */ /* 0x000e6400080011ff */
[----:B-1----:R-:W-:Y:S05]  /*2c40*/  @!P0 BRA `(.L_x_49) ;  /* 0x0000004c003c8947 */ /* 0x002fea0003800000 */
.L_x_126:
[----:B------:R-:W-:Y:S01]  /*2c50*/  ULEA UR4, UR5, UR6, 0x3 ;  /* 0x0000000605047291 */ /* 0x000fe2000f8e18ff */
[----:B-1----:R-:W-:Y:S01]  /*2c60*/  PRMT R2, RZ, 0x654, R5 ;  /* 0x00000654ff027816 */ /* 0x002fe20000000005 */
[----:B------:R-:W-:Y:S01]  /*2c70*/  @!P2 IMAD.MOV.U32 R4, RZ, RZ, 0x10 ;  /* 0x00000010ff04a424 */ /* 0x000fe200078e00ff */
[----:B------:R-:W-:Y:S01]  /*2c80*/  SHF.L.U32 R5, R12, 0x1f, RZ ;  /* 0x0000001f0c057819 */ /* 0x000fe200000006ff */
[----:B------:R-:W-:Y:S01]  /*2c90*/  UIADD3 UR7, UPT, UPT, UR4, 0x70, URZ ;  /* 0x0000007004077890 */ /* 0x000fe2000fffe0ff */
[----:B------:R1:W-:Y:S05]  /*2ca0*/  SYNCS.ARRIVE.TRANS64.RED.A1T0 RZ, [R2+URZ], RZ ;  /* 0x000000ff02ff79a7 */ /* 0x0003ea00081004ff */
[----:B------:R-:W-:Y:S01]  /*2cb0*/  IMAD.U32 R6, RZ, RZ, UR7 ;  /* 0x00000007ff067e24 */ /* 0x000fe2000f8e00ff */
[----:B------:R-:W2:Y:S04]  /*2cc0*/  SYNCS.PHASECHK.TRANS64.TRYWAIT P0, [UR4+0x80], R5 ;  /* 0x00008005ff0075a7 */ /* 0x000ea80008001104 */
[----:B------:R-:W-:Y:S01]  /*2cd0*/  PRMT R6, R0, 0x654, R6 ;  /* 0x0000065400067816 */ /* 0x000fe20000000006 */
[----:B-12---:R-:W-:Y:S06]  /*2ce0*/  @!P0 BRA `(.L_x_50) ;  /* 0x0000004c00288947 */ /* 0x006fec0003800000 */
.L_x_128:
[----:B------:R-:W-:Y:S01]  /*2cf0*/  ULEA UR8, UR5, UR6, 0x4 ;  /* 0x0000000605087291 */ /* 0x000fe2000f8e20ff */
[----:B------:R-:W-:Y:S01]  /*2d00*/  SEL R3, R6, R3, !P2 ;  /* 0x0000000306037207 */ /* 0x000fe20005000000 */
[----:B------:R-:W-:Y:S01]  /*2d10*/  UIADD3 UR9, UPT, UPT, UR4, 0x70, URZ ;  /* 0x0000007004097890 */ /* 0x000fe2000fffe0ff */
[----:B-1----:R-:W-:Y:S01]  /*2d20*/  LEA R2, R11, UR6, 0x3 ;  /* 0x000000060b027c11 */ /* 0x002fe2000f8e18ff */
[----:B------:R-:W-:Y:S01]  /*2d30*/  UIADD3 UR8, UPT, UPT, UR8, 0x100, URZ ;  /* 0x0000010008087890 */ /* 0x000fe2000fffe0ff */
[----:B------:R1:W-:Y:S01]  /*2d40*/  @!P2 SYNCS.ARRIVE.TRANS64.RED RZ, [R3+URZ], R4 ;  /* 0x0000000403ffa9a7 */ /* 0x0003e200080004ff */
[----:B------:R-:W-:Y:S01]  /*2d50*/  UIADD3 UR4, UPT, UPT, UR5, 0x1, URZ ;  /* 0x0000000105047890 */ /* 0x000fe2000fffe0ff */
[----:B------:R-:W-:-:S03]  /*2d60*/  VIADD R8, R8, 0x1 ;  /* 0x0000000108087836 */ /* 0x000fc60000000000 */
[----:B------:R-:W-:Y:S02]  /*2d70*/  UISETP.NE.AND UP0, UPT, UR4, 0x2, UPT ;  /* 0x000000020400788c */ /* 0x000fe4000bf05270 */
[----:B------:R-:W-:Y:S01]  /*2d80*/  ISETP.NE.AND P0, PT, R8, 0x2, PT ;  /* 0x000000020800780c */ /* 0x000fe20003f05270 */
[----:B------:R-:W-:Y:S06]  /*2d90*/  UGETNEXTWORKID.BROADCAST [UR8], [UR9] ;  /* 0x00000000080073ca */ /* 0x000fec0008000100 */
[----:B------:R-:W-:Y:S02]  /*2da0*/  USEL UR7, URZ, 0x1, UP0 ;  /* 0x00000001ff077887 */ /* 0x000fe40008000000 */
[----:B------:R-:W-:-:S04]  /*2db0*/  USEL UR5, UR4, URZ, UP0 ;  /* 0x000000ff04057287 */ /* 0x000fc80008000000 */
[----:B------:R-:W-:Y:S02]  /*2dc0*/  LOP3.LUT R12, R12, UR7, RZ, 0x3c, !PT ;  /* 0x000000070c0c7c12 */ /* 0x000fe4000f8e3cff */
[----:B-1----:R-:W-:-:S04]  /*2dd0*/  SHF.L.U32 R4, R10, 0x1f, RZ ;  /* 0x0000001f0a047819 */ /* 0x002fc800000006ff */
[----:B------:R-:W1:Y:S02]  /*2de0*/  SYNCS.PHASECHK.TRANS64.TRYWAIT P1, [R2+URZ+0x70], R4 ;  /* 0x00007004020075a7 */ /* 0x000e6400080211ff */
[----:B-1----:R-:W-:Y:S05]  /*2df0*/  @!P1 BRA `(.L_x_51) ;  /* 0x0000004800fc9947 */ /* 0x002fea0003800000 */
.L_x_129:
[C---:B-1----:R-:W-:Y:S01]  /*2e00*/  LEA R4, R11.reuse, UR6, 0x4 ;  /* 0x000000060b047c11 */ /* 0x042fe2000f8e20ff */
[----:B------:R-:W-:Y:S01]  /*2e10*/  VIADD R2, R2, 0x80 ;  /* 0x0000008002027836 */ /* 0x000fe20000000000 */
[----:B------:R-:W-:Y:S01]  /*2e20*/  SEL R8, R8, RZ, P0 ;  /* 0x000000ff08087207 */ /* 0x000fe20000000000 */
[----:B------:R-:W-:-:S03]  /*2e30*/  VIADD R11, R11, 0x1 ;  /* 0x000000010b0b7836 */ /* 0x000fc60000000000 */
[----:B------:R-:W1:Y:S01]  /*2e40*/  LDS.128 R4, [R4+0x100] ;  /* 0x0001000004047984 */ /* 0x000e620000000c00 */
[----:B------:R-:W-:Y:S02]  /*2e50*/  PRMT R2, RZ, 0x654, R2 ;  /* 0x00000654ff027816 */ /* 0x000fe40000000002 */
[C---:B------:R-:W-:Y:S01]  /*2e60*/  ISETP.NE.AND P1, PT, R11.reuse, 0x2, PT ;  /* 0x000000020b00780c */ /* 0x040fe20003f25270 */
[----:B------:R-:W-:Y:S01]  /*2e70*/  @!PT LDS RZ, [RZ] ;  /* 0x00000000fffff984 */ /* 0x000fe20000000800 */
[----:B------:R-:W-:Y:S01]  /*2e80*/  @!PT LDS RZ, [RZ] ;  /* 0x00000000fffff984 */ /* 0x000fe20000000800 */
[----:B------:R-:W-:Y:S01]  /*2e90*/  @!PT LDS RZ, [RZ] ;  /* 0x00000000fffff984 */ /* 0x000fe20000000800 */
[----:B------:R-:W-:Y:S01]  /*2ea0*/  @!PT LDS RZ, [RZ] ;  /* 0x00000000fffff984 */ /* 0x000fe20000000800 */
[----:B------:R2:W-:Y:S06]  /*2eb0*/  MEMBAR.ALL.CTA ;  /* 0x0000000000007992 */ /* 0x0005ec0000008000 */
[----:B--2---:R-:W2:Y:S01]  /*2ec0*/  FENCE.VIEW.ASYNC.S ;  /* 0x00000000000073c6 */ /* 0x004ea20000000000 */
[----:B------:R-:W-:Y:S01]  /*2ed0*/  SEL R11, R11, RZ, P1 ;  /* 0x000000ff0b0b7207 */ /* 0x000fe20000800000 */
[----:B--2---:R2:W-:Y:S01]  /*2ee0*/  SYNCS.ARRIVE.TRANS64.RED.A1T0 RZ, [R2+URZ], RZ ;  /* 0x000000ff02ff79a7 */ /* 0x0045e200081004ff */
[----:B-1----:R-:W-:-:S02]  /*2ef0*/  LOP3.LUT P3, RZ, R6, 0x1, RZ, 0xc0, !PT ;  /* 0x0000000106ff7812 */ /* 0x002fc4000786c0ff */
[----:B------:R-:W-:-:S04]  /*2f00*/  SEL R4, RZ, 0x1, P1 ;  /* 0x00000001ff047807 */ /* 0x000fc80000800000 */
[----:B------:R-:W-:Y:S02]  /*2f10*/  LOP3.LUT R10, R10, R4, RZ, 0x3c, !PT ;  /* 0x000000040a0a7212 */ /* 0x000fe400078e3cff */
[----:B--2---:R-:W-:-:S04]  /*2f20*/  SEL R2, RZ, 0x1, P0 ;  /* 0x00000001ff027807 */ /* 0x004fc80000000000 */
[----:B------:R-:W-:Y:S01]  /*2f30*/  LOP3.LUT R9, R9, R2, RZ, 0x3c, !PT ;  /* 0x0000000209097212 */ /* 0x000fe200078e3cff */
[----:B------:R-:W-:Y:S06]  /*2f40*/  @P3 BRA `(.L_x_52) ;  /* 0xfffffffc002c3947 */ /* 0x000fec000383ffff */
[----:B------:R-:W-:Y:S01]  /*2f50*/  ULEA UR4, UR5, UR6, 0x3 ;  /* 0x0000000605047291 */ /* 0x000fe2000f8e18ff */
[----:B------:R-:W-:-:S08]  /*2f60*/  SHF.L.U32 R2, R12, 0x1f, RZ ;  /* 0x0000001f0c027819 */ /* 0x000fd000000006ff */
[----:B------:R-:W1:Y:S02]  /*2f70*/  SYNCS.PHASECHK.TRANS64 P0, [UR4+0x80], R2 ;  /* 0x00008002ff0075a7 */ /* 0x000e640008001004 */
[----:B-1----:R-:W-:Y:S05]  /*2f80*/  @P0 BRA `(.L_x_53) ;  /* 0x0000000000080947 */ /* 0x002fea0003800000 */
[----:B------:R-:W1:Y:S02]  /*2f90*/  SYNCS.PHASECHK.TRANS64.TRYWAIT P0, [UR4+0x80], R2 ;  /* 0x00008002ff0075a7 */ /* 0x000e640008001104 */
[----:B-1----:R-:W-:Y:S05]  /*2fa0*/  @!P0 BRA `(.L_x_54) ;  /* 0x0000004800a48947 */ /* 0x002fea0003800000 */
.L_x_53:
[----:B------:R-:W-:-:S04]  /*2fb0*/  UIADD3 UR7, UPT, UPT, UR5, 0x1, URZ ;  /* 0x0000000105077890 */ /* 0x000fc8000fffe0ff */
[----:B------:R-:W-:-:S04]  /*2fc0*/  UISETP.NE.AND UP0, UPT, UR7, 0x2, UPT ;  /* 0x000000020700788c */ /* 0x000fc8000bf05270 */
[----:B------:R-:W-:Y:S02]  /*2fd0*/  USEL UR8, URZ, 0x1, UP0 ;  /* 0x00000001ff087887 */ /* 0x000fe40008000000 */
[----:B------:R-:W-:-:S04]  /*2fe0*/  USEL UR7, UR7, URZ, UP0 ;  /* 0x000000ff07077287 */ /* 0x000fc80008000000 */
[----:B------:R-:W-:Y:S01]  /*2ff0*/  ULEA UR7, UR7, UR6, 0x3 ;  /* 0x0000000607077291 */ /* 0x000fe2000f8e18ff */
[----:B-1----:R-:W-:-:S04]  /*3000*/  LOP3.LUT R2, R12, UR8, RZ, 0x3c, !PT ;  /* 0x000000080c027c12 */ /* 0x002fc8000f8e3cff */
[----:B------:R-:W-:-:S04]  /*3010*/  SHF.L.U32 R0, R2, 0x1f, RZ ;  /* 0x0000001f02007819 */ /* 0x000fc800000006ff */
[----:B------:R-:W1:Y:S02]  /*3020*/  SYNCS.PHASECHK.TRANS64 P0, [UR7+0x80], R0 ;  /* 0x00008000ff0075a7 */ /* 0x000e640008001007 */
[----:B-1----:R-:W-:Y:S05]  /*3030*/  @P0 EXIT ;  /* 0x000000000000094d */ /* 0x002fea0003800000 */
[----:B------:R-:W-:Y:S02]  /*3040*/  SHF.L.U32 R2, R2, 0x1f, RZ ;  /* 0x0000001f02027819 */ /* 0x000fe400000006ff */
[----:B------:R-:W-:-:S07]  /*3050*/  MOV R0, UR7 ;  /* 0x0000000700007c02 */ /* 0x000fce0008000f00 */
.L_x_55:
[----:B-1----:R1:W2:Y:S02]  /*3060*/  SYNCS.PHASECHK.TRANS64.TRYWAIT P0, [R0+URZ+0x80], R2 ;  /* 0x00008002000075a7 */ /* 0x0022a400080011ff */
[----:B--2---:R-:W-:Y:S05]  /*3070*/  @!P0 NANOSLEEP.SYNCS 0x989680 ;  /* 0x009896800000895d */ /* 0x004fea0003900000 */
[----:B------:R-:W2:Y:S02]  /*3080*/  @!P0 SYNCS.PHASECHK.TRANS64 P0, [R0+URZ+0x80], R2 ;  /* 0x00008002000085a7 */ /* 0x000ea400080010ff */
[----:B--2---:R-:W-:Y:S05]  /*3090*/  @P0 EXIT ;  /* 0x000000000000094d */ /* 0x004fea0003800000 */
[----:B------:R-:W-:Y:S05]  /*30a0*/  BRA `(.L_x_55) ;  /* 0xfffffffc00ec7947 */ /* 0x000fea000383ffff */
.L_x_48:
[----:B------:R-:W-:Y:S05]  /*30b0*/  BRA.U UP4, `(.L_x_56) ;  /* 0x0000001104847547 */ /* 0x000fea000b800000 */
[----:B------:R-:W-:Y:S01]  /*30c0*/  UMOV UR4, 0x40 ;  /* 0x0000004000047882 */ /* 0x000fe20000000000 */
[----:B------:R-:W-:Y:S01]  /*30d0*/  NOP ;  /* 0x0000000000007918 */ /* 0x000fe20000000000 */
[----:B------:R-:W-:Y:S01]  /*30e0*/  ULEA UR5, UR55, UR4, 0x18 ;  /* 0x0000000437057291 */ /* 0x000fe2000f8ec0ff */
[----:B------:R-:W-:Y:S02]  /*30f0*/  UMOV UR6, 0x400 ;  /* 0x0000040000067882 */ /* 0x000fe40000000000 */
[----:B------:R-:W-:-:S06]  /*3100*/  ULEA UR6, UR55, UR6, 0x18 ;  /* 0x0000000637067291 */ /* 0x000fcc000f8ec0ff */
[----:B------:R-:W1:Y:S02]  /*3110*/  LDS.U8 R0, [UR5+0x1c] ;  /* 0x00001c05ff007984 */ /* 0x000e640008000000 */
[----:B-1----:R-:W-:-:S13]  /*3120*/  ISETP.NE.AND P0, PT, R0, RZ, PT ;  /* 0x000000ff0000720c */ /* 0x002fda0003f05270 */
[----:B------:R-:W-:Y:S05]  /*3130*/  @P0 BRA `(.L_x_57) ;  /* 0x0000000400080947 */ /* 0x000fea0003800000 */
[----:B------:R-:W-:Y:S02]  /*3140*/  UISETP.NE.U32.AND UP1, UPT, UR27, 0x1, UPT ;  /* 0x000000011b00788c */ /* 0x000fe4000bf25070 */
[----:B------:R-:W-:-:S07]  /*3150*/  UIADD3 UR7, UPT, UPT, UR5, 0x8, URZ ;  /* 0x0000000805077890 */ /* 0x000fce000fffe0ff */
[----:B------:R-:W-:Y:S05]  /*3160*/  BRA.U !UP1, `(.L_x_58) ;  /* 0x00000001099c7547 */ /* 0x000fea000b800000 */
[----:B------:R-:W-:Y:S01]  /*3170*/  ELECT P0, URZ, PT ;  /* 0x0000000000ff782f */ /* 0x000fe20003800000 */
[----:B------:R-:W-:-:S12]  /*3180*/  BSSY B0, `(.L_x_58) ;  /* 0x0000025000007945 */ /* 0x000fd80003800000 */
[----:B------:R-:W-:Y:S05]  /*3190*/  @!P0 BRA `(.L_x_59) ;  /* 0x00000000008c8947 */ /* 0x000fea0003800000 */
[----:B------:R-:W-:-:S05]  /*31a0*/  UMOV UR4, 0x10 ;  /* 0x0000001000047882 */ /* 0x000fca0000000000 */
[----:B------:R-:W-:Y:S04]  /*31b0*/  DEPBAR.LE SB1, 0x36 ;  /* 0x00009d800000791a */ /* 0x000fe80000000000 */
[----:B------:R-:W1:Y:S02]  /*31c0*/  UTCATOMSWS.2CTA.FIND_AND_SET.ALIGN UP0, UR4, UR4 ;  /* 0x00000004000475e3 */ /* 0x000e640008200800 */
[----:B-1----:R-:W-:Y:S01]  /*31d0*/  MOV R10, UR4 ;  /* 0x00000004000a7c02 */ /* 0x002fe20008000f00 */
[----:B------:R-:W-:Y:S06]  /*31e0*/  BRA.U UP0, `(.L_x_60) ;  /* 0x0000000100187547 */ /* 0x000fec000b800000 */
.L_x_61:
[----:B------:R-:W-:Y:S05]  /*31f0*/  NANOSLEEP 0x64 ;  /* 0x000000640000795d */ /* 0x000fea0003800000 */
[----:B------:R-:W-:-:S05]  /*3200*/  UMOV UR4, 0x10 ;  /* 0x0000001000047882 */ /* 0x000fca0000000000 */
[----:B------:R-:W-:Y:S04]  /*3210*/  DEPBAR.LE SB1, 0x36 ;  /* 0x00009d800000791a */ /* 0x000fe80000000000 */
[----:B------:R-:W1:Y:S02]  /*3220*/  UTCATOMSWS.2CTA.FIND_AND_SET.ALIGN UP0, UR4, UR4 ;  /* 0x00000004000475e3 */ /* 0x000e640008200800 */
[----:B-1----:R-:W-:Y:S01]  /*3230*/  MOV R10, UR4 ;  /* 0x00000004000a7c02 */ /* 0x002fe20008000f00 */
[----:B------:R-:W-:Y:S05]  /*3240*/  BRA.U !UP0, `(.L_x_61) ;  /* 0xfffffffd08e87547 */ /* 0x000fea000b83ffff */
.L_x_60:
[----:B------:R-:W1:Y:S01]  /*3250*/  LDS R6, [UR5+0x10] ;  /* 0x00001005ff067984 */ /* 0x000e620008000800 */
[----:B------:R-:W-:Y:S01]  /*3260*/  IMAD.U32 R0, RZ, RZ, UR6 ;  /* 0x00000006ff007e24 */ /* 0x000fe2000f8e00ff */
[----:B------:R-:W-:-:S03]  /*3270*/  MOV R4, UR28 ;  /* 0x0000001c00047c02 */ /* 0x000fc60008000f00 */
[----:B------:R-:W-:Y:S01]  /*3280*/  VIADD R0, R0, 0x120 ;  /* 0x0000012000007836 */ /* 0x000fe20000000000 */
[----:B-1----:R-:W-:-:S04]  /*3290*/  SHF.L.U32 R6, R6, 0x1f, RZ ;  /* 0x0000001f06067819 */ /* 0x002fc800000006ff */
[----:B------:R-:W1:Y:S02]  /*32a0*/  SYNCS.PHASECHK.TRANS64.TRYWAIT P0, [UR5+0x8], R6 ;  /* 0x00000806ff0075a7 */ /* 0x000e640008001105 */
[----:B-1----:R-:W-:Y:S05]  /*32b0*/  @P0 BRA `(.L_x_62) ;  /* 0x0000000000080947 */ /* 0x002fea0003800000 */
[----:B------:R-:W1:Y:S02]  /*32c0*/  SYNCS.PHASECHK.TRANS64.TRYWAIT P0, [UR5+0x8], R6 ;  /* 0x00000806ff0075a7 */ /* 0x000e640008001105 */
[----:B-1----:R-:W-:Y:S05]  /*32d0*/  @!P0 BRA `(.L_x_63) ;  /* 0x0000004400f08947 */ /* 0x002fea0003800000 */
.L_x_62:
[----:B------:R-:W-:Y:S01]  /*32e0*/  PRMT R4, R4, 0x654, R0 ;  /* 0x0000065404047816 */ /* 0x000fe20000000000 */
[----:B------:R-:W-:Y:S01]  /*32f0*/  HFMA2 R0, -RZ, RZ, 0, 5.9604644775390625e-08 ;  /* 0x00000001ff007431 */ /* 0x000fe200000001ff */
[----:B------:R-:W-:Y:S01]  /*3300*/  UPRMT UR4, UR28, 0x654, UR7 ;  /* 0x000006541c047896 */ /* 0x000fe20008000007 */
[----:B------:R-:W-:Y:S02]  /*3310*/  IMAD.MOV.U32 R8, RZ, RZ, 0xffff ;  /* 0x0000ffffff087424 */ /* 0x000fe400078e00ff */
[----:B-1----:R-:W-:Y:S02]  /*3320*/  IMAD.MOV.U32 R6, RZ, RZ, 0x4 ;  /* 0x00000004ff067424 */ /* 0x002fe400078e00ff */
[----:B------:R-:W-:Y:S01]  /*3330*/  IMAD.SHL.U32 R9, R10, 0x20, RZ ;  /* 0x000000200a097824 */ /* 0x000fe200078e00ff */
[----:B------:R-:W-:Y:S02]  /*3340*/  MOV R5, UR4 ;  /* 0x0000000400057c02 */ /* 0x000fe40008000f00 */
[-C--:B------:R-:W-:Y:S01]  /*3350*/  SHF.L.U32 R8, R8, R10.reuse, RZ ;  /* 0x0000000a08087219 */ /* 0x080fe200000006ff */
[----:B------:R1:W-:Y:S01]  /*3360*/  SYNCS.ARRIVE.TRANS64.RED RZ, [UR4], R6 ;  /* 0x00000006ffff79a7 */ /* 0x0003e20008000404 */
[----:B------:R-:W-:Y:S01]  /*3370*/  SHF.L.U32 R7, R0, R10, RZ ;  /* 0x0000000a00077219 */ /* 0x000fe200000006ff */
[----:B------:R1:W-:Y:S04]  /*3380*/  STS [UR6+0x120], R9 ;  /* 0x00012009ff007988 */ /* 0x0003e80008000806 */
[----:B------:R1:W-:Y:S04]  /*3390*/  STAS [R4.64], R10 ;  /* 0x0000000a04007dbd */ /* 0x0003e8000c0008ff */
[----:B------:R1:W-:Y:S04]  /*33a0*/  ATOMS.OR RZ, [UR5+0x14], R8 ;  /* 0x00001408ffff798c */ /* 0x0003e8000b000005 */
[----:B------:R1:W-:Y:S04]  /*33b0*/  ATOMS.OR RZ, [UR5+0x18], R7 ;  /* 0x00001807ffff798c */ /* 0x0003e8000b000005 */
[----:B------:R1:W-:Y:S02]  /*33c0*/  ATOMS.XOR RZ, [UR5+0x10], R0 ;  /* 0x00001000ffff798c */ /* 0x0003e4000b800005 */
.L_x_59:
[----:B------:R-:W-:Y:S05]  /*33d0*/  BSYNC B0 ;  /* 0x0000000000007941 */ /* 0x000fea0003800000 */
.L_x_58:
[----:B------:R-:W-:Y:S05]  /*33e0*/  BRA.U UP1, `(.L_x_64) ;  /* 0x00000001016c7547 */ /* 0x000fea000b800000 */
[----:B------:R-:W-:-:S03]  /*33f0*/  UMOV UR4, 0xffffffff ;  /* 0xffffffff00047882 */ /* 0x000fc60000000000 */
[----:B------:R-:W-:Y:S05]  /*3400*/  BRA.DIV UR4, `(.L_x_65) ;  /* 0x0000004604bc7947 */ /* 0x000fea000b800000 */
[----:B------:R-:W-:-:S13]  /*3410*/  ELECT P0, URZ, PT ;  /* 0x0000000000ff782f */ /* 0x000fda0003800000 */
.L_x_133:
[----:B------:R-:W-:Y:S05]  /*3420*/  @!P0 BRA `(.L_x_64) ;  /* 0x00000000005c8947 */ /* 0x000fea0003800000 */
[----:B-1----:R-:W1:Y:S02]  /*3430*/  LDS R4, [UR5+0x10] ;  /* 0x00001005ff047984 */ /* 0x002e640008000800 */
[----:B-1----:R-:W-:-:S04]  /*3440*/  SHF.L.U32 R4, R4, 0x1f, RZ ;  /* 0x0000001f04047819 */ /* 0x002fc800000006ff */
[----:B------:R-:W1:Y:S02]  /*3450*/  SYNCS.PHASECHK.TRANS64.TRYWAIT P0, [UR5+0x8], R4 ;  /* 0x00000804ff0075a7 */ /* 0x000e640008001105 */
[----:B-1----:R-:W-:Y:S05]  /*3460*/  @P0 BRA `(.L_x_66) ;  /* 0x0000000000080947 */ /* 0x002fea0003800000 */
[----:B------:R-:W1:Y:S02]  /*3470*/  SYNCS.PHASECHK.TRANS64.TRYWAIT P0, [UR5+0x8], R4 ;  /* 0x00000804ff0075a7 */ /* 0x000e640008001105 */
[----:B-1----:R-:W-:Y:S05]  /*3480*/  @!P0 BRA `(.L_x_67) ;  /* 0x0000004400c08947 */ /* 0x002fea0003800000 */
.L_x_66:
[----:B------:R-:W2:Y:S01]  /*3490*/  LDS R6, [UR6+0x120] ;  /* 0x00012006ff067984 */ /* 0x000ea20008000800 */
[----:B-1----:R-:W-:Y:S02]  /*34a0*/  HFMA2 R0, -RZ, RZ, 0, 5.9604644775390625e-08 ;  /* 0x00000001ff007431 */ /* 0x002fe400000001ff */
[----:B------:R-:W-:Y:S01]  /*34b0*/  IMAD.MOV.U32 R4, RZ, RZ, 0xffff ;  /* 0x0000ffffff047424 */ /* 0x000fe200078e00ff */
[----:B------:R-:W-:Y:S01]  /*34c0*/  UPRMT UR4, UR28, 0x654, UR7 ;  /* 0x000006541c047896 */ /* 0x000fe20008000007 */
[----:B--2---:R-:W-:-:S03]  /*34d0*/  IMAD.SHL.U32 R5, R6, 0x20, RZ ;  /* 0x0000002006057824 */ /* 0x004fc600078e00ff */
[-C--:B------:R-:W-:Y:S02]  /*34e0*/  SHF.L.U32 R4, R4, R6.reuse, RZ ;  /* 0x0000000604047219 */ /* 0x080fe400000006ff */
[----:B------:R-:W-:Y:S01]  /*34f0*/  SHF.L.U32 R6, R0, R6, RZ ;  /* 0x0000000600067219 */ /* 0x000fe200000006ff */
[----:B------:R2:W-:Y:S04]  /*3500*/  STS [UR6+0x120], R5 ;  /* 0x00012005ff007988 */ /* 0x0005e80008000806 */
[----:B------:R2:W-:Y:S04]  /*3510*/  ATOMS.OR RZ, [UR5+0x14], R4 ;  /* 0x00001404ffff798c */ /* 0x0005e8000b000005 */
[----:B------:R2:W-:Y:S01]  /*3520*/  ATOMS.OR RZ, [UR5+0x18], R6 ;  /* 0x00001806ffff798c */ /* 0x0005e2000b000005 */
[----:B------:R-:W-:Y:S03]  /*3530*/  SYNCS.ARRIVE.TRANS64.RED.A1T0 RZ, [UR4], RZ ;  /* 0x000000ffffff79a7 */ /* 0x000fe60008100404 */
[----:B------:R2:W-:Y:S01]  /*3540*/  ATOMS.XOR RZ, [UR5+0x10], R0 ;  /* 0x00001000ffff798c */ /* 0x0005e2000b800005 */
[----:B------:R-:W-:Y:S05]  /*3550*/  BRA `(.L_x_64) ;  /* 0x0000000000107947 */ /* 0x000fea0003800000 */
.L_x_57:
[----:B------:R-:W-:Y:S02]  /*3560*/  MOV R0, 0xffffffff ;  /* 0xffffffff00007802 */ /* 0x000fe40000000f00 */
[----:B------:R-:W-:-:S03]  /*3570*/  MOV R4, 0x35a0 ;  /* 0x000035a000047802 */ /* 0x000fc60000000f00 */
[----:B------:R1:W-:Y:S04]  /*3580*/  STS [UR6+0x120], R0 ;  /* 0x00012000ff007988 */ /* 0x0003e80008000806 */
[----:B-1---5:R-:W-:Y:S05]  /*3590*/  CALL.REL.NOINC `($__internal_1_$__cuda_sm10x_tcgen05_guardrail_trap_phase_invalid_during_alloc) ;  /* 0x0000004800c87944 */ /* 0x022fea0003c00000 */
.L_x_64:
[----:B------:R-:W-:Y:S05]  /*35a0*/  WARPSYNC.ALL ;  /* 0x0000000000007948 */ /* 0x000fea0003800000 */
[----:B------:R-:W3:Y:S01]  /*35b0*/  S2UR UR4, SR_CgaCtaId ;  /* 0x00000000000479c3 */ /* 0x000ee20000008800 */
[----:B------:R-:W-:Y:S01]  /*35c0*/  UMOV UR13, 0x400 ;  /* 0x00000400000d7882 */ /* 0x000fe20000000000 */
[----:B------:R-:W-:-:S06]  /*35d0*/  NOP ;  /* 0x0000000000007918 */ /* 0x000fcc0000000000 */
[----:B------:R-:W-:Y:S06]  /*35e0*/  BAR.ARV 0x6, 0xa0 ;  /* 0x0182800000007b1d */ /* 0x000fec0000002000 */
[----:B------:R-:W4:Y:S01]  /*35f0*/  LDCU UR6, c[0x0][0x38c] ;  /* 0x00007180ff0677ac */ /* 0x000f220008000800 */
[----:B------:R-:W-:Y:S01]  /*3600*/  LOP3.LUT R3, R3, 0xffff, RZ, 0xc0, !PT ;  /* 0x0000ffff03037812 */ /* 0x000fe200078ec0ff */
[----:B-1----:R-:W-:Y:S01]  /*3610*/  IMAD.MOV.U32 R9, RZ, RZ, 0x1 ;  /* 0x00000001ff097424 */ /* 0x002fe200078e00ff */
[----:B------:R-:W-:Y:S01]  /*3620*/  LOP3.LUT R2, R2, 0xffff, RZ, 0xc0, !PT ;  /* 0x0000ffff02027812 */ /* 0x000fe200078ec0ff */
[----:B------:R-:W-:Y:S01]  /*3630*/  IMAD.MOV.U32 R8, RZ, RZ, RZ ;  /* 0x000000ffff087224 */ /* 0x000fe200078e00ff */
[----:B------:R-:W-:Y:S01]  /*3640*/  R2UR UR16, R3 ;  /* 0x00000000031072ca */ /* 0x000fe200000e0000 */
[----:B------:R-:W-:Y:S01]  /*3650*/  UMOV UR20, URZ ;  /* 0x000000ff00147c82 */ /* 0x000fe20008000000 */
[----:B------:R-:W-:-:S02]  /*3660*/  R2UR UR24, R2 ;  /* 0x00000000021872ca */ /* 0x000fc400000e0000 */
[----:B------:R-:W-:Y:S01]  /*3670*/  CS2R R2, SRZ ;  /* 0x0000000000027805 */ /* 0x000fe2000001ff00 */
[----:B------:R-:W-:Y:S01]  /*3680*/  UMOV UR10, URZ ;  /* 0x000000ff000a7c82 */ /* 0x000fe20008000000 */
[----:B---3--:R-:W-:Y:S02]  /*3690*/  ULEA UR13, UR4, UR13, 0x18 ;  /* 0x0000000d040d7291 */ /* 0x008fe4000f8ec0ff */
[----:B------:R-:W-:Y:S02]  /*36a0*/  UISETP.NE.AND UP3, UPT, UR27, URZ, UPT ;  /* 0x000000ff1b00728c */ /* 0x000fe4000bf65270 */
[----:B------:R-:W-:Y:S02]  /*36b0*/  UIADD3 UR5, UPT, UPT, UR13, 0x4400, URZ ;  /* 0x000044000d057890 */ /* 0x000fe4000fffe0ff */
[----:B------:R-:W-:Y:S02]  /*36c0*/  UIADD3 UR4, UPT, UPT, UR13, 0x9400, URZ ;  /* 0x000094000d047890 */ /* 0x000fe4000fffe0ff */
[----:B----4-:R-:W-:Y:S01]  /*36d0*/  UIADD3 UR6, UPT, UPT, UR6, 0x1f, URZ ;  /* 0x0000001f06067890 */ /* 0x010fe2000fffe0ff */
[----:B--2---:R-:W1:Y:S01]  /*36e0*/  LDS R0, [UR13+0x120] ;  /* 0x0001200dff007984 */ /* 0x004e620008000800 */
[----:B------:R-:W-:-:S02]  /*36f0*/  USHF.R.U32.HI UR5, URZ, 0x4, UR5 ;  /* 0x00000004ff057899 */ /* 0x000fc40008011605 */
[----:B------:R-:W-:Y:S02]  /*3700*/  USHF.R.S32.HI UR21, URZ, 0x1f, UR6 ;  /* 0x0000001fff157899 */ /* 0x000fe40008011406 */
[----:B------:R-:W-:Y:S02]  /*3710*/  USHF.R.U32.HI UR4, URZ, 0x4, UR4 ;  /* 0x00000004ff047899 */ /* 0x000fe40008011604 */
[----:B------:R-:W-:Y:S02]  /*3720*/  ULEA.HI UR21, UR21, UR6, URZ, 0x5 ;  /* 0x0000000615157291 */ /* 0x000fe4000f8f28ff */
[----:B------:R-:W-:Y:S02]  /*3730*/  ULOP3.LUT UR5, UR5, 0x3fff, URZ, 0xc0, !UPT ;  /* 0x00003fff05057892 */ /* 0x000fe4000f8ec0ff */
[----:B------:R-:W-:Y:S02]  /*3740*/  USHF.R.S32.HI UR21, URZ, 0x5, UR21 ;  /* 0x00000005ff157899 */ /* 0x000fe40008011415 */
[----:B------:R-:W-:-:S02]  /*3750*/  ULOP3.LUT UR18, UR4, 0x3fff, URZ, 0xc0, !UPT ;  /* 0x00003fff04127892 */ /* 0x000fc4000f8ec0ff */
[----:B------:R-:W-:Y:S02]  /*3760*/  UISETP.LT.AND UP0, UPT, UR21, 0x1, UPT ;  /* 0x000000011500788c */ /* 0x000fe4000bf01270 */
[----:B------:R-:W-:Y:S02]  /*3770*/  ULOP3.LUT UR17, UR5, 0x10000, URZ, 0xfc, !UPT ;  /* 0x0001000005117892 */ /* 0x000fe4000f8efcff */
[----:B------:R-:W-:Y:S02]  /*3780*/  ULOP3.LUT UR18, UR18, 0x10000, URZ, 0xfc, !UPT ;  /* 0x0001000012127892 */ /* 0x000fe4000f8efcff */
[----:B------:R-:W-:Y:S01]  /*3790*/  USEL UR25, UR21, 0x1, !UP0 ;  /* 0x0000000115197887 */ /* 0x000fe2000c000000 */
[----:B------:R-:W-:Y:S01]  /*37a0*/  UMOV UR11, URZ ;  /* 0x000000ff000b7c82 */ /* 0x000fe20008000000 */
[----:B------:R-:W-:Y:S01]  /*37b0*/  UMOV UR22, 0x0 ;  /* 0x0000000000167882 */ /* 0x000fe20000000000 */
[----:B------:R-:W-:Y:S01]  /*37c0*/  UMOV UR23, 0x101004a0 ;  /* 0x101004a000177882 */ /* 0x000fe20000000000 */
[----:B-1----:R-:W-:-:S15]  /*37d0*/  R2UR UR26, R0 ;  /* 0x00000000001a72ca */ /* 0x002fde00000e0000 */
.L_x_75:
[C---:B------:R-:W-:Y:S02]  /*37e0*/  LEA R0, R8.reuse, UR13, 0x3 ;  /* 0x0000000d08007c11 */ /* 0x040fe4000f8e18ff */
[----:B------:R-:W-:Y:S02]  /*37f0*/  SHF.L.U32 R4, R3, 0x1f, RZ ;  /* 0x0000001f03047819 */ /* 0x000fe400000006ff */
[----:B------:R-:W-:Y:S02]  /*3800*/  LEA R5, R8, UR13, 0x4 ;  /* 0x0000000d08057c11 */ /* 0x000fe4000f8e20ff */
[----:B------:R-:W1:Y:S02]  /*3810*/  SYNCS.PHASECHK.TRANS64.TRYWAIT P0, [R0+URZ+0x70], R4 ;  /* 0x00007004000075a7 */ /* 0x000e6400080011ff */
[----:B-1-3--:R-:W-:Y:S05]  /*3820*/  @!P0 BRA `(.L_x_68) ;  /* 0x0000004000f08947 */ /* 0x00afea0003800000 */
.L_x_134:
[----:B-1----:R-:W1:Y:S01]  /*3830*/  LDS.128 R4, [R5+0x100] ;  /* 0x0001000005047984 */ /* 0x002e620000000c00 */
[----:B------:R-:W-:Y:S02]  /*3840*/  VIADD R0, R0, 0x80 ;  /* 0x0000008000007836 */ /* 0x000fe40000000000 */
[----:B------:R-:W-:Y:S01]  /*3850*/  VIADD R8, R8, 0x1 ;  /* 0x0000000108087836 */ /* 0x000fe20000000000 */
[----:B------:R-:W-:Y:S01]  /*3860*/  @!PT LDS RZ, [RZ] ;  /* 0x00000000fffff984 */ /* 0x000fe20000000800 */
[----:B------:R-:W-:Y:S01]  /*3870*/  @!PT LDS RZ, [RZ] ;  /* 0x00000000fffff984 */ /* 0x000fe20000000800 */
[----:B------:R-:W-:Y:S01]  /*3880*/  @!PT LDS RZ, [RZ] ;  /* 0x00000000fffff984 */ /* 0x000fe20000000800 */
[----:B------:R-:W-:Y:S01]  /*3890*/  @!PT LDS RZ, [RZ] ;  /* 0x00000000fffff984 */ /* 0x000fe20000000800 */
[----:B------:R2:W-:Y:S06]  /*38a0*/  MEMBAR.ALL.CTA ;  /* 0x0000000000007992 */ /* 0x0005ec0000008000 */
[----:B--2---:R-:W2:Y:S01]  /*38b0*/  FENCE.VIEW.ASYNC.S ;  /* 0x00000000000073c6 */ /* 0x004ea20000000000 */
[----:B------:R-:W-:-:S04]  /*38c0*/  PRMT R0, RZ, 0x654, R0 ;  /* 0x00000654ff007816 */ /* 0x000fc80000000000 */
[----:B--2---:R2:W-:Y:S01]  /*38d0*/  SYNCS.ARRIVE.TRANS64.RED.A1T0 RZ, [R0+URZ], RZ ;  /* 0x000000ff00ff79a7 */ /* 0x0045e200081004ff */
[----:B-1----:R-:W-:Y:S01]  /*38e0*/  LOP3.LUT P1, RZ, R6, 0x1, RZ, 0xc0, !PT ;  /* 0x0000000106ff7812 */ /* 0x002fe2000782c0ff */
[----:B--2---:R-:W-:-:S12]  /*38f0*/  BRA.U UP3, `(.L_x_69) ;  /* 0x0000000103cc7547 */ /* 0x004fd8000b800000 */
[----:B------:R-:W1:Y:S01]  /*3900*/  LDCU UR4, c[0x0][0x38c] ;  /* 0x00007180ff0477ac */ /* 0x000e620008000800 */
[----:B------:R-:W-:Y:S02]  /*3910*/  PLOP3.LUT P2, PT, PT, PT, PT, 0x80, 0x8 ;  /* 0x000000000008781c */ /* 0x000fe40003f4f070 */
[----:B------:R-:W-:Y:S01]  /*3920*/  SHF.L.U32 R4, R9, 0x1f, RZ ;  /* 0x0000001f09047819 */ /* 0x000fe200000006ff */
[----:B------:R-:W-:Y:S02]  /*3930*/  ULEA UR19, UR20, UR13, 0x3 ;  /* 0x0000000d14137291 */ /* 0x000fe4000f8e18ff */
[----:B-1----:R-:W-:-:S06]  /*3940*/  UISETP.GE.AND UP0, UPT, UR4, 0x1, UPT ;  /* 0x000000010400788c */ /* 0x002fcc000bf06270 */
[----:B------:R-:W-:-:S05]  /*3950*/  PLOP3.LUT P0, PT, PT, PT, UP0, 0x80, 0x8 ;  /* 0x000000000008781c */ /* 0x000fca0003f0f008 */
[----:B------:R-:W-:-:S08]  /*3960*/  @UP0 ULEA UR4, UR10, UR13, 0x3 ;  /* 0x0000000d0a040291 */ /* 0x000fd0000f8e18ff */
[----:B------:R-:W-:-:S04]  /*3970*/  @P0 SHF.L.U32 R0, R2, 0x1f, RZ ;  /* 0x0000001f02000819 */ /* 0x000fc800000006ff */
[----:B------:R1:W2:Y:S01]  /*3980*/  @P0 SYNCS.PHASECHK.TRANS64.TRYWAIT P2, [UR4], R0 ;  /* 0x00000000ff0005a7 */ /* 0x0002a20008041104 */
[----:B------:R-:W3:Y:S02]  /*3990*/  SYNCS.PHASECHK.TRANS64.TRYWAIT P0, [UR19+0xb0], R4 ;  /* 0x0000b004ff0075a7 */ /* 0x000ee40008001113 */
[----:B-123--:R-:W-:Y:S05]  /*39a0*/  @!P0 BRA `(.L_x_70) ;  /* 0x0000004000a48947 */ /* 0x00efea0003800000 */
.L_x_136:
[----:B------:R-:W-:Y:S01]  /*39b0*/  UMOV UR14, UR11 ;  /* 0x0000000b000e7c82 */ /* 0x000fe20008000000 */
[----:B------:R-:W-:Y:S05]  /*39c0*/  BRA.U !UP0, `(.L_x_71) ;  /* 0x0000000108887547 */ /* 0x000fea000b800000 */
[----:B------:R-:W-:Y:S02]  /*39d0*/  UIADD3 UR14, UPT, UPT, UR25, UR11, URZ ;  /* 0x0000000b190e7290 */ /* 0x000fe4000fffe0ff */
[----:B------:R-:W-:Y:S02]  /*39e0*/  ULEA UR15, UR20, UR26, 0x6 ;  /* 0x0000001a140f7291 */ /* 0x000fe4000f8e30ff */
[----:B------:R-:W-:Y:S01]  /*39f0*/  UPLOP3.LUT UP2, UPT, UPT, UPT, UPT, 0x40, 0x4 ;  /* 0x000000000004789c */ /* 0x000fe20003f4e870 */
[----:B------:R-:W-:Y:S01]  /*3a00*/  UMOV UR12, UR21 ;  /* 0x00000015000c7c82 */ /* 0x000fe20008000000 */
[----:B------:R-:W-:-:S09]  /*3a10*/  UMOV UR5, UR10 ;  /* 0x0000000a00057c82 */ /* 0x000fd20008000000 */
.L_x_74:
[----:B--2---:R-:W-:Y:S01]  /*3a20*/  ULEA UR6, UR5, UR13, 0x3 ;  /* 0x0000000d05067291 */ /* 0x004fe2000f8e18ff */
[----:B---3--:R-:W-:Y:S11]  /*3a30*/  @P2 BRA `(.L_x_72) ;  /* 0x00000000000c2947 */ /* 0x008ff60003800000 */
[----:B-1----:R-:W-:Y:S04]  /*3a40*/  SHF.L.U32 R4, R2, 0x1f, RZ ;  /* 0x0000001f02047819 */ /* 0x002fe800000006ff */
[----:B------:R-:W1:Y:S02]  /*3a50*/  SYNCS.PHASECHK.TRANS64.TRYWAIT P0, [UR6], R4 ;  /* 0x00000004ff0075a7 */ /* 0x000e640008001106 */
[----:B-1----:R-:W-:Y:S05]  /*3a60*/  @!P0 BRA `(.L_x_73) ;  /* 0x00000040008c8947 */ /* 0x002fea0003800000 */
.L_x_72:
[----:B------:R-:W-:Y:S01]  /*3a70*/  UISETP.NE.AND UP0, UPT, UR12, 0x1, UPT ;  /* 0x000000010c00788c */ /* 0x000fe2000bf05270 */
[----:B------:R-:W-:Y:S01]  /*3a80*/  PLOP3.LUT P2, PT, PT, PT, PT, 0x80, 0x8 ;  /* 0x000000000008781c */ /* 0x000fe20003f4f070 */
[----:B------:R-:W-:Y:S02]  /*3a90*/  UIADD3 UR4, UPT, UPT, UR5, 0x1, URZ ;  /* 0x0000000105047890 */ /* 0x000fe4000fffe0ff */
[----:B------:R-:W-:Y:S02]  /*3aa0*/  ULEA UR8, UR5, UR18, 0x6 ;  /* 0x0000001205087291 */ /* 0x000fe4000f8e30ff */
[----:B------:R-:W-:Y:S01]  /*3ab0*/  UISETP.NE.AND UP1, UPT, UR4, 0x5, UPT ;  /* 0x000000050400788c */ /* 0x000fe2000bf25270 */
[----:B------:R-:W-:Y:S01]  /*3ac0*/  PLOP3.LUT P0, PT, PT, PT, UP0, 0x80, 0x8 ;  /* 0x000000000008781c */ /* 0x000fe20003f0f008 */
[----:B------:R-:W-:Y:S02]  /*3ad0*/  UIADD3 UR11, UPT, UPT, UR11, 0x1, URZ ;  /* 0x000000010b0b7890 */ /* 0x000fe4000fffe0ff */
[----:B------:R-:W-:Y:S02]  /*3ae0*/  USEL UR7, URZ, 0x1, UP1 ;  /* 0x00000001ff077887 */ /* 0x000fe40008800000 */
[----:B------:R-:W-:Y:S01]  /*3af0*/  USEL UR10, UR4, URZ, UP1 ;  /* 0x000000ff040a7287 */ /* 0x000fe20008800000 */
[----:B------:R-:W-:Y:S01]  /*3b00*/  UMOV UR9, 0xc0004010 ;  /* 0xc000401000097882 */ /* 0x000fe20000000000 */
[----:B------:R-:W-:Y:S02]  /*3b10*/  UIADD3 UR12, UPT, UPT, UR12, -0x1, URZ ;  /* 0xffffffff0c0c7890 */ /* 0x000fe4000fffe0ff */
[----:B------:R-:W-:Y:S01]  /*3b20*/  LOP3.LUT R2, R2, UR7, RZ, 0x3c, !PT ;  /* 0x0000000702027c12 */ /* 0x000fe2000f8e3cff */
[----:B------:R-:W-:Y:S01]  /*3b30*/  @UP0 ULEA UR4, UR10, UR13, 0x3 ;  /* 0x0000000d0a040291 */ /* 0x000fe2000f8e18ff */
[----:B------:R-:W-:Y:S02]  /*3b40*/  UMOV UR7, 0xc0004010 ;  /* 0xc000401000077882 */ /* 0x000fe40000000000 */
[----:B-1----:R-:W-:Y:S01]  /*3b50*/  @P0 SHF.L.U32 R0, R2, 0x1f, RZ ;  /* 0x0000001f02000819 */ /* 0x002fe200000006ff */
[----:B------:R-:W-:Y:S05]  /*3b60*/  UISETP.NE.AND UP0, UPT, UR11, UR14, UPT ;  /* 0x0000000e0b00728c */ /* 0x000fea000bf05270 */
[----:B------:R2:W3:Y:S01]  /*3b70*/  @P0 SYNCS.PHASECHK.TRANS64.TRYWAIT P2, [UR4], R0 ;  /* 0x00000000ff0005a7 */ /* 0x0004e20008041104 */
[----:B------:R-:W-:Y:S02]  /*3b80*/  UIADD3 UR4, UPT, UPT, UR6, 0x28, URZ ;  /* 0x0000002806047890 */ /* 0x000fe4000fffe0ff */
[----:B------:R-:W-:Y:S03]  /*3b90*/  ULEA UR6, UR5, UR17, 0x8 ;  /* 0x0000001105067291 */ /* 0x000fe6000f8e40ff */
[----:B------:R-:W-:Y:S06]  /*3ba0*/  UMOV UR5, UR10 ;  /* 0x0000000a00057c82 */ /* 0x000fec0008000000 */
[----:B------:R2:W-:Y:S01]  /*3bb0*/  UTCIMMA.2CTA gdesc[UR6], gdesc[UR8], tmem[UR15], tmem[UR22], idesc[UR23], UP2 ;  /* 0x00ff1608060075ea */ /* 0x0005e2000920010f */
[----:B------:R-:W-:Y:S01]  /*3bc0*/  UPLOP3.LUT UP2, UPT, UPT, UPT, UPT, 0x80, 0x8 ;  /* 0x000000000008789c */ /* 0x000fe20003f4f070 */
[----:B------:R2:W-:Y:S01]  /*3bd0*/  UTCBAR.2CTA.MULTICAST [UR4], URZ, UR16 ;  /* 0x000000ff040073e9 */ /* 0x0005e20008200810 */
[----:B------:R-:W-:Y:S09]  /*3be0*/  BRA.U UP0, `(.L_x_74) ;  /* 0xfffffffd008c7547 */ /* 0x000ff2000b83ffff */
.L_x_71:
[----:B--2---:R-:W-:Y:S01]  /*3bf0*/  UIADD3 UR4, UPT, UPT, UR19, 0x90, URZ ;  /* 0x0000009013047890 */ /* 0x004fe2000fffe0ff */
[----:B------:R-:W-:-:S08]  /*3c00*/  UMOV UR11, UR14 ;  /* 0x0000000e000b7c82 */ /* 0x000fd00008000000 */
[----:B------:R2:W-:Y:S01]  /*3c10*/  UTCBAR.2CTA.MULTICAST [UR4], URZ, UR24 ;  /* 0x000000ff040073e9 */ /* 0x0005e20008200818 */
[----:B------:R-:W-:Y:S02]  /*3c20*/  NOP ;  /* 0x0000000000007918 */ /* 0x000fe40000000000 */
.L_x_69:
[----:B--2---:R-:W-:Y:S01]  /*3c30*/  UIADD3 UR4, UPT, UPT, UR20, 0x1, URZ ;  /* 0x0000000114047890 */ /* 0x004fe2000fffe0ff */
[----:B------:R-:W-:-:S03]  /*3c40*/  ISETP.NE.AND P0, PT, R8, 0x2, PT ;  /* 0x000000020800780c */ /* 0x000fc60003f05270 */
[----:B------:R-:W-:Y:S01]  /*3c50*/  UISETP.NE.AND UP0, UPT, UR4, 0x4, UPT ;  /* 0x000000040400788c */ /* 0x000fe2000bf05270 */
[----:B-1----:R-:W-:Y:S02]  /*3c60*/  SEL R0, RZ, 0x1, P0 ;  /* 0x00000001ff007807 */ /* 0x002fe40000000000 */
[----:B------:R-:W-:Y:S01]  /*3c70*/  SEL R8, R8, RZ, P0 ;  /* 0x000000ff08087207 */ /* 0x000fe20000000000 */
[----:B------:R-:W-:Y:S01]  /*3c80*/  USEL UR5, URZ, 0x1, UP0 ;  /* 0x00000001ff057887 */ /* 0x000fe20008000000 */
[----:B------:R-:W-:Y:S01]  /*3c90*/  LOP3.LUT R3, R3, R0, RZ, 0x3c, !PT ;  /* 0x0000000003037212 */ /* 0x000fe200078e3cff */
[----:B------:R-:W-:-:S04]  /*3ca0*/  USEL UR20, UR4, URZ, UP0 ;  /* 0x000000ff04147287 */ /* 0x000fc80008000000 */
[----:B------:R-:W-:Y:S01]  /*3cb0*/  LOP3.LUT R9, R9, UR5, RZ, 0x3c, !PT ;  /* 0x0000000509097c12 */ /* 0x000fe2000f8e3cff */
[----:B------:R-:W-:Y:S07]  /*3cc0*/  @P1 BRA `(.L_x_75) ;  /* 0xfffffff800c41947 */ /* 0x000fee000383ffff */
[----:B------:R-:W1:Y:S01]  /*3cd0*/  S2UR UR8, SR_CgaCtaId ;  /* 0x00000000000879c3 */ /* 0x000e620000008800 */
[----:B------:R-:W-:Y:S01]  /*3ce0*/  ELECT P0, URZ, PT ;  /* 0x0000000000ff782f */ /* 0x000fe20003800000 */
[----:B------:R-:W-:Y:S01]  /*3cf0*/  HFMA2 R0, -RZ, RZ, 0, 5.9604644775390625e-08 ;  /* 0x00000001ff007431 */ /* 0x000fe200000001ff */
[----:B------:R-:W-:-:S05]  /*3d00*/  UMOV UR4, 0x40 ;  /* 0x0000004000047882 */ /* 0x000fca0000000000 */
[----:B------:R-:W-:Y:S01]  /*3d10*/  UVIRTCOUNT.DEALLOC.SMPOOL 0x80 ;  /* 0x000000800000784c */ /* 0x000fe20000000000 */
[----:B------:R-:W-:Y:S02]  /*3d20*/  UISETP.NE.AND UP1, UPT, UR27, URZ, UPT ;  /* 0x000000ff1b00728c */ /* 0x000fe4000bf25270 */
[----:B-1----:R-:W-:-:S09]  /*3d30*/  ULEA UR8, UR8, UR4, 0x18 ;  /* 0x0000000408087291 */ /* 0x002fd2000f8ec0ff */
[----:B------:R1:W-:Y:S01]  /*3d40*/  @P0 STS.U8 [UR8+0x1c], R0 ;  /* 0x00001c00ff000988 */ /* 0x0003e20008000008 */
[----:B------:R-:W-:Y:S05]  /*3d50*/  BRA.U UP1, `(.L_x_76) ;  /* 0x0000000101a07547 */ /* 0x000fea000b800000 */
[----:B------:R-:W-:Y:S01]  /*3d60*/  UIADD3 UR7, UPT, UPT, UR13, 0xb0, URZ ;  /* 0x000000b00d077890 */ /* 0x000fe2000fffe0ff */
[----:B------:R-:W-:-:S03]  /*3d70*/  SHF.L.U32 R2, R9, 0x1f, RZ ;  /* 0x0000001f09027819 */ /* 0x000fc600000006ff */
[----:B------:R-:W-:-:S09]  /*3d80*/  ULEA UR4, UR20, UR7, 0x3 ;  /* 0x0000000714047291 */ /* 0x000fd2000f8e18ff */
[----:B------:R-:W2:Y:S02]  /*3d90*/  SYNCS.PHASECHK.TRANS64.TRYWAIT P0, [UR4], R2 ;  /* 0x00000002ff0075a7 */ /* 0x000ea40008001104 */
[----:B--2---:R-:W-:Y:S05]  /*3da0*/  @!P0 BRA `(.L_x_77) ;  /* 0x0000003c00d48947 */ /* 0x004fea0003800000 */
.L_x_139:
        /* <DEDUP_REMOVED lines=9> */
.L_x_141:
        /* <DEDUP_REMOVED lines=9> */
.L_x_143:
[----:B------:R-:W-:-:S04]  /*3ed0*/  UIADD3 UR4, UPT, UPT, UR4, 0x1, URZ ;  /* 0x0000000104047890 */ /* 0x000fc8000fffe0ff */
[----:B------:R-:W-:-:S04]  /*3ee0*/  UISETP.NE.AND UP0, UPT, UR4, 0x4, UPT ;  /* 0x000000040400788c */ /* 0x000fc8000bf05270 */
[----:B------:R-:W-:Y:S02]  /*3ef0*/  USEL UR5, URZ, 0x1, UP0 ;  /* 0x00000001ff057887 */ /* 0x000fe40008000000 */
[----:B------:R-:W-:-:S04]  /*3f00*/  USEL UR4, UR4, URZ, UP0 ;  /* 0x000000ff04047287 */ /* 0x000fc80008000000 */
[----:B------:R-:W-:Y:S01]  /*3f10*/  ULEA UR4, UR4, UR7, 0x3 ;  /* 0x0000000704047291 */ /* 0x000fe2000f8e18ff */
[----:B------:R-:W-:-:S04]  /*3f20*/  LOP3.LUT R2, R2, UR5, RZ, 0x3c, !PT ;  /* 0x0000000502027c12 */ /* 0x000fc8000f8e3cff */
[----:B------:R-:W-:Y:S01]  /*3f30*/  SHF.L.U32 R2, R2, 0x1f, RZ ;  /* 0x0000001f02027819 */ /* 0x000fe200000006ff */
[----:B-1----:R-:W-:-:S04]  /*3f40*/  IMAD.U32 R0, RZ, RZ, UR4 ;  /* 0x00000004ff007e24 */ /* 0x002fc8000f8e00ff */
[----:B------:R1:W2:Y:S03]  /*3f50*/  SYNCS.PHASECHK.TRANS64.TRYWAIT P0, [R0+URZ], R2 ;  /* 0x00000002000075a7 */ /* 0x0002a600080011ff */
[----:B--2---:R-:W-:Y:S05]  /*3f60*/  @!P0 NANOSLEEP.SYNCS 0x989680 ;  /* 0x009896800000895d */ /* 0x004fea0003900000 */
[----:B------:R-:W2:Y:S02]  /*3f70*/  @!P0 SYNCS.PHASECHK.TRANS64 P0, [R0+URZ], R2 ;  /* 0x00000002000085a7 */ /* 0x000ea400080010ff */
[----:B--2---:R-:W-:Y:S05]  /*3f80*/  @P0 BRA `(.L_x_80) ;  /* 0x0000000000200947 */ /* 0x004fea0003800000 */
.L_x_81:
[----:B--2---:R2:W4:Y:S02]  /*3f90*/  SYNCS.PHASECHK.TRANS64.TRYWAIT P0, [R0+URZ], R2 ;  /* 0x00000002000075a7 */ /* 0x00452400080011ff */
[----:B----4-:R-:W-:Y:S05]  /*3fa0*/  @!P0 NANOSLEEP.SYNCS 0x989680 ;  /* 0x009896800000895d */ /* 0x010fea0003900000 */
[----:B------:R-:W4:Y:S02]  /*3fb0*/  @!P0 SYNCS.PHASECHK.TRANS64 P0, [R0+URZ], R2 ;  /* 0x00000002000085a7 */ /* 0x000f2400080010ff */
[----:B----4-:R-:W-:Y:S05]  /*3fc0*/  @!P0 BRA `(.L_x_81) ;  /* 0xfffffffc00f08947 */ /* 0x010fea000383ffff */
[----:B------:R-:W-:Y:S05]  /*3fd0*/  BRA `(.L_x_80) ;  /* 0x00000000000c7947 */ /* 0x000fea0003800000 */
.L_x_76:
[----:B------:R-:W-:-:S04]  /*3fe0*/  UIADD3 UR4, UPT, UPT, UR13, 0xf0, URZ ;  /* 0x000000f00d047890 */ /* 0x000fc8000fffe0ff */
[----:B------:R-:W-:-:S09]  /*3ff0*/  UPRMT UR4, UR28, 0x654, UR4 ;  /* 0x000006541c047896 */ /* 0x000fd20008000004 */
[----:B------:R-:W-:Y:S03]  /*4000*/  SYNCS.ARRIVE.TRANS64.RED.A1T0 RZ, [UR4], RZ ;  /* 0x000000ffffff79a7 */ /* 0x000fe60008100404 */
.L_x_80:
[----:B-12---:R-:W-:Y:S01]  /*4010*/  SHF.L.U32 R2, RZ, 0x1f, RZ ;  /* 0x0000001fff027819 */ /* 0x006fe200000006ff */
[----:B------:R-:W-:Y:S01]  /*4020*/  UIADD3 UR4, UPT, UPT, UR13, 0xf0, URZ ;  /* 0x000000f00d047890 */ /* 0x000fe2000fffe0ff */
[----:B------:R-:W-:Y:S02]  /*4030*/  PLOP3.LUT P0, PT, PT, PT, UP1, 0x80, 0x8 ;  /* 0x000000000008781c */ /* 0x000fe40003f0f018 */
[----:B------:R-:W1:Y:S02]  /*4040*/  SYNCS.PHASECHK.TRANS64.TRYWAIT P1, [UR13+0xf0], R2 ;  /* 0x0000f002ff0075a7 */ /* 0x000e64000802110d */
[----:B-1----:R-:W-:Y:S09]  /*4050*/  @!P1 BRA `(.L_x_82) ;  /* 0x0000003c00709947 */ /* 0x002ff20003800000 */
.L_x_145:
[----:B------:R-:W-:Y:S01]  /*4060*/  @!UP1 UPRMT UR4, UR28, 0x654, UR4 ;  /* 0x000006541c049896 */ /* 0x000fe20008000004 */
[----:B------:R-:W-:Y:S01]  /*4070*/  UMOV UR5, 0xffff ;  /* 0x0000ffff00057882 */ /* 0x000fe20000000000 */
[----:B------:R-:W-:-:S07]  /*4080*/  UMOV UR6, 0x1 ;  /* 0x0000000100067882 */ /* 0x000fce0000000000 */
[----:B------:R-:W-:Y:S01]  /*4090*/  @!P0 SYNCS.ARRIVE.TRANS64.RED.A1T0 RZ, [UR4], RZ ;  /* 0x000000ffffff89a7 */ /* 0x000fe20008100404 */
[----:B------:R-:W-:Y:S01]  /*40a0*/  NOP ;  /* 0x0000000000007918 */ /* 0x000fe20000000000 */
[----:B-1----:R-:W1:Y:S01]  /*40b0*/  LDS R0, [UR8+0x14] ;  /* 0x00001408ff007984 */ /* 0x002e620008000800 */
[----:B------:R-:W-:-:S04]  /*40c0*/  ULOP3.LUT UR4, UR26, 0xffff, URZ, 0xc0, !UPT ;  /* 0x0000ffff1a047892 */ /* 0x000fc8000f8ec0ff */
[----:B------:R-:W-:-:S04]  /*40d0*/  USHF.R.U32.HI UR4, URZ, 0x5, UR4 ;  /* 0x00000005ff047899 */ /* 0x000fc80008011604 */
[----:B------:R-:W-:Y:S02]  /*40e0*/  USHF.L.U32 UR5, UR5, UR4, URZ ;  /* 0x0000000405057299 */ /* 0x000fe400080006ff */
[----:B------:R-:W-:-:S04]  /*40f0*/  USHF.L.U32 UR4, UR6, UR4, URZ ;  /* 0x0000000406047299 */ /* 0x000fc800080006ff */
[----:B-1----:R-:W-:-:S04]  /*4100*/  LOP3.LUT R0, R0, UR5, RZ, 0xc0, !PT ;  /* 0x0000000500007c12 */ /* 0x002fc8000f8ec0ff */
[----:B------:R-:W-:-:S13]  /*4110*/  ISETP.NE.AND P0, PT, R0, UR5, PT ;  /* 0x0000000500007c0c */ /* 0x000fda000bf05270 */
[----:B------:R-:W-:Y:S05]  /*4120*/  @P0 BRA `(.L_x_83) ;  /* 0x0000000000580947 */ /* 0x000fea0003800000 */
[----:B------:R-:W1:Y:S02]  /*4130*/  LDS R0, [UR8+0x18] ;  /* 0x00001808ff007984 */ /* 0x000e640008000800 */
[----:B-1----:R-:W-:-:S04]  /*4140*/  LOP3.LUT R0, R0, UR4, RZ, 0xc0, !PT ;  /* 0x0000000400007c12 */ /* 0x002fc8000f8ec0ff */
[----:B------:R-:W-:-:S13]  /*4150*/  ISETP.NE.AND P0, PT, R0, UR4, PT ;  /* 0x0000000400007c0c */ /* 0x000fda000bf05270 */
[----:B------:R-:W-:Y:S05]  /*4160*/  @P0 BRA `(.L_x_84) ;  /* 0x00000000003c0947 */ /* 0x000fea0003800000 */
[----:B------:R-:W1:Y:S01]  /*4170*/  S2R R2, SR_LANEID ;  /* 0x0000000000027919 */ /* 0x000e620000000000 */
[----:B------:R-:W-:-:S06]  /*4180*/  ULOP3.LUT UR5, URZ, UR5, URZ, 0x33, !UPT ;  /* 0x00000005ff057292 */ /* 0x000fcc000f8e33ff */
[----:B------:R-:W-:-:S04]  /*4190*/  IMAD.U32 R0, RZ, RZ, UR5 ;  /* 0x00000005ff007e24 */ /* 0x000fc8000f8e00ff */
[----:B------:R2:W4:Y:S02]  /*41a0*/  REDUX UR7, R0 ;  /* 0x00000000000773c4 */ /* 0x0005240000000000 */
[----:B------:R1:W-:Y:S01]  /*41b0*/  UTCATOMSWS.AND URZ, UR5 ;  /* 0x0000000500ff79e3 */ /* 0x0003e20008000000 */
[----:B--2---:R-:W-:Y:S01]  /*41c0*/  LOP3.LUT R0, RZ, UR4, RZ, 0x33, !PT ;  /* 0x00000004ff007c12 */ /* 0x004fe2000f8e33ff */
[----:B------:R-:W-:Y:S02]  /*41d0*/  VOTEU.ANY UR4, UPT, PT ;  /* 0x0000000000047886 */ /* 0x000fe400038e0100 */
[----:B------:R-:W-:Y:S02]  /*41e0*/  UFLO.U32 UR4, UR4 ;  /* 0x00000004000472bd */ /* 0x000fe400080e0000 */
[----:B------:R-:W2:Y:S04]  /*41f0*/  REDUX UR6, R0 ;  /* 0x00000000000673c4 */ /* 0x000ea80000000000 */
[----:B-1----:R-:W-:-:S02]  /*4200*/  ISETP.EQ.U32.AND P0, PT, R2, UR4, PT ;  /* 0x0000000402007c0c */ /* 0x002fc4000bf02070 */
[----:B----4-:R-:W-:-:S11]  /*4210*/  MOV R2, UR7 ;  /* 0x0000000700027c02 */ /* 0x010fd60008000f00 */
[----:B------:R1:W-:Y:S01]  /*4220*/  @P0 ATOMS.AND RZ, [UR8+0x14], R2 ;  /* 0x00001402ffff098c */ /* 0x0003e2000a800008 */
[----:B--2---:R-:W-:-:S05]  /*4230*/  IMAD.U32 R0, RZ, RZ, UR6 ;  /* 0x00000006ff007e24 */ /* 0x004fca000f8e00ff */
[----:B------:R1:W-:Y:S01]  /*4240*/  @P0 ATOMS.AND RZ, [UR8+0x18], R0 ;  /* 0x00001800ffff098c */ /* 0x0003e2000a800008 */
[----:B------:R-:W-:Y:S05]  /*4250*/  BRA `(.L_x_85) ;  /* 0x0000000000147947 */ /* 0x000fea0003800000 */
.L_x_84:
[----:B------:R-:W-:Y:S02]  /*4260*/  MOV R2, 0x4280 ;  /* 0x0000428000027802 */ /* 0x000fe40000000f00 */
[----:B---3-5:R-:W-:Y:S05]  /*4270*/  CALL.REL.NOINC `($__internal_0_$__cuda_sm10x_tcgen05_guardrail_trap_col_being_dealloced_not_returned_by_alloc) ;  /* 0x0000003c00847944 */ /* 0x028fea0003c00000 */
[----:B------:R-:W-:Y:S05]  /*4280*/  BRA `(.L_x_85) ;  /* 0x0000000000087947 */ /* 0x000fea0003800000 */
.L_x_83:
[----:B------:R-:W-:Y:S02]  /*4290*/  MOV R2, 0x42b0 ;  /* 0x000042b000027802 */ /* 0x000fe40000000f00 */
[----:B---3-5:R-:W-:Y:S05]  /*42a0*/  CALL.REL.NOINC `($__internal_2_$__cuda_sm10x_tcgen05_guardrail_trap_unallocated_columns_being_dealloced) ;  /* 0x0000003c00907944 */ /* 0x028fea0003c00000 */
.L_x_85:
[----:B------:R-:W-:Y:S01]  /*42b0*/  NOP ;  /* 0x0000000000007918 */ /* 0x000fe20000000000 */
[----:B------:R-:W-:Y:S05]  /*42c0*/  EXIT ;  /* 0x000000000000794d */ /* 0x000fea0003800000 */
.L_x_56:
[----:B------:R-:W-:-:S09]  /*42d0*/  UISETP.NE.OR UP0, UPT, UR18, 0x3, !UP3 ;  /* 0x000000031200788c */ /* 0x000fd2000df05670 */
[----:B------:R-:W-:Y:S05]  /*42e0*/  BRA.U UP0, `(.L_x_86) ;  /* 0x0000000d00087547 */ /* 0x000fea000b800000 */
[----:B------:R-:W1:Y:S01]  /*42f0*/  LDCU UR26, c[0x0][0x370] ;  /* 0x00006e00ff1a77ac */ /* 0x000e620008000800 */
[----:B------:R-:W2:Y:S01]  /*4300*/  LDC.64 R16, c[0x0][0x348] ;  /* 0x0000d200ff107b82 */ /* 0x000ea20000000a00 */
[----:B------:R-:W-:Y:S02]  /*4310*/  HFMA2 R13, -RZ, RZ, 0, 0 ;  /* 0x00000000ff0d7431 */ /* 0x000fe400000001ff */
[----:B------:R-:W-:Y:S01]  /*4320*/  IMAD.MOV.U32 R15, RZ, RZ, 0x1 ;  /* 0x00000001ff0f7424 */ /* 0x000fe200078e00ff */
[----:B------:R-:W1:Y:S01]  /*4330*/  LDCU.128 UR28, c[0x0][0xb10] ;  /* 0x00016200ff1c77ac */ /* 0x000e620008000c00 */
[----:B------:R-:W-:Y:S01]  /*4340*/  IMAD.MOV.U32 R14, RZ, RZ, RZ ;  /* 0x000000ffff0e7224 */ /* 0x000fe200078e00ff */
[----:B------:R-:W-:Y:S01]  /*4350*/  MOV R12, 0x2000 ;  /* 0x00002000000c7802 */ /* 0x000fe20000000f00 */
[----:B------:R-:W3:Y:S01]  /*4360*/  LDCU UR25, c[0x0][0x374] ;  /* 0x00006e80ff1977ac */ /* 0x000ee20008000800 */
[----:B------:R-:W4:Y:S01]  /*4370*/  LDC.64 R2, c[0x0][0x888] ;  /* 0x00022200ff027b82 */ /* 0x000f220000000a00 */
[----:B------:R-:W3:Y:S01]  /*4380*/  LDCU UR16, c[0x0][0xb0c] ;  /* 0x00016180ff1077ac */ /* 0x000ee20008000800 */
[----:B------:R-:W2:Y:S06]  /*4390*/  LDCU UR35, c[0x0][0xb20] ;  /* 0x00016400ff2377ac */ /* 0x000eac0008000800 */
[----:B------:R-:W4:Y:S01]  /*43a0*/  LDC.64 R4, c[0x0][0x890] ;  /* 0x00022400ff047b82 */ /* 0x000f220000000a00 */
[----:B------:R-:W2:Y:S01]  /*43b0*/  LDCU UR4, c[0x0][0xb30] ;  /* 0x00016600ff0477ac */ /* 0x000ea20008000800 */
[----:B------:R-:W-:Y:S01]  /*43c0*/  UMOV UR17, 0x400 ;  /* 0x0000040000117882 */ /* 0x000fe20000000000 */
[----:B-1----:R-:W-:-:S02]  /*43d0*/  UIMAD.WIDE.U32 UR32, UR26, UR28, URZ ;  /* 0x0000001c1a2072a5 */ /* 0x002fc4000f8e00ff */
[----:B---3--:R-:W-:Y:S02]  /*43e0*/  UIMAD.WIDE.U32 UR6, UR25, UR31, URZ ;  /* 0x0000001f190672a5 */ /* 0x008fe4000f8e00ff */
[----:B------:R-:W-:Y:S02]  /*43f0*/  ULEA UR17, UR55, UR17, 0x18 ;  /* 0x0000001137117291 */ /* 0x000fe4000f8ec0ff */
[----:B------:R-:W-:Y:S02]  /*4400*/  UPLOP3.LUT UP3, UPT, UPT, UPT, UPT, 0x40, 0x4 ;  /* 0x000000000004789c */ /* 0x000fe40003f6e870 */
[----:B------:R-:W-:Y:S01]  /*4410*/  UIADD3 UR5, UPT, UPT, UR17, 0x50, URZ ;  /* 0x0000005011057890 */ /* 0x000fe2000fffe0ff */
[----:B------:R-:W-:Y:S01]  /*4420*/  UMOV UR32, UR33 ;  /* 0x0000002100207c82 */ /* 0x000fe20008000000 */
[----:B------:R-:W-:Y:S01]  /*4430*/  UMOV UR27, UR7 ;  /* 0x00000007001b7c82 */ /* 0x000fe20008000000 */
[----:B------:R-:W-:Y:S02]  /*4440*/  UISETP.GE.AND UP0, UPT, UR40, 0x1, UPT ;  /* 0x000000012800788c */ /* 0x000fe4000bf06270 */
[----:B------:R-:W-:Y:S01]  /*4450*/  UISETP.NE.AND UP4, UPT, UR40, 0x1, UPT ;  /* 0x000000012800788c */ /* 0x000fe2000bf85270 */
[----:B------:R-:W1:Y:S01]  /*4460*/  LDCU.64 UR14, c[0x0][0xb28] ;  /* 0x00016500ff0e77ac */ /* 0x000e620008000a00 */
[----:B------:R-:W-:-:S02]  /*4470*/  UISETP.NE.AND UP6, UPT, UR16, 0x1, UPT ;  /* 0x000000011000788c */ /* 0x000fc4000bfc5270 */
[----:B------:R-:W-:Y:S02]  /*4480*/  UISETP.NE.AND UP5, UPT, UR30, 0x1, UPT ;  /* 0x000000011e00788c */ /* 0x000fe4000bfa5270 */
[----:B------:R-:W-:Y:S02]  /*4490*/  UPRMT UR55, UR55, 0x654, UR5 ;  /* 0x0000065437377896 */ /* 0x000fe40008000005 */
[----:B------:R-:W-:Y:S02]  /*44a0*/  USHF.R.U32.HI UR32, URZ, UR29, UR32 ;  /* 0x0000001dff207299 */ /* 0x000fe40008011620 */
[----:B--2---:R-:W-:Y:S02]  /*44b0*/  USHF.R.U32.HI UR27, URZ, UR35, UR27 ;  /* 0x00000023ff1b7299 */ /* 0x004fe4000801161b */
[----:B------:R-:W-:-:S11]  /*44c0*/  UISETP.NE.AND UP2, UPT, UR4, 0x1, UPT ;  /* 0x000000010400788c */ /* 0x000fd6000bf45270 */
.L_x_94:
[C---:B------:R-:W-:Y:S02]  /*44d0*/  LEA R7, R14.reuse, UR17, 0x3 ;  /* 0x000000110e077c11 */ /* 0x040fe4000f8e18ff */
[----:B------:R-:W-:Y:S02]  /*44e0*/  SHF.L.U32 R0, R13, 0x1f, RZ ;  /* 0x0000001f0d007819 */ /* 0x000fe400000006ff */
[----:B------:R-:W-:Y:S02]  /*44f0*/  LEA R8, R14, UR17, 0x4 ;  /* 0x000000110e087c11 */ /* 0x000fe4000f8e20ff */
[----:B--2---:R-:W2:Y:S02]  /*4500*/  SYNCS.PHASECHK.TRANS64.TRYWAIT P0, [R7+URZ+0x70], R0 ;  /* 0x00007000070075a7 */ /* 0x004ea400080011ff */
[----:B--2---:R-:W-:Y:S05]  /*4510*/  @!P0 BRA `(.L_x_87) ;  /* 0x0000003800588947 */ /* 0x004fea0003800000 */
.L_x_146:
[----:B------:R-:W3:Y:S01]  /*4520*/  LDS.128 R8, [R8+0x100] ;  /* 0x0001000008087984 */ /* 0x000ee20000000c00 */
[----:B------:R-:W-:Y:S01]  /*4530*/  UISETP.GE.AND UP0, UPT, UR40, 0x1, UPT ;  /* 0x000000012800788c */ /* 0x000fe2000bf06270 */
[----:B------:R-:W-:Y:S01]  /*4540*/  @!PT LDS RZ, [RZ] ;  /* 0x00000000fffff984 */ /* 0x000fe20000000800 */
[----:B------:R-:W-:Y:S01]  /*4550*/  @!PT LDS RZ, [RZ] ;  /* 0x00000000fffff984 */ /* 0x000fe20000000800 */
[----:B------:R-:W-:Y:S01]  /*4560*/  @!PT LDS RZ, [RZ] ;  /* 0x00000000fffff984 */ /* 0x000fe20000000800 */
[----:B------:R-:W-:Y:S01]  /*4570*/  @!PT LDS RZ, [RZ] ;  /* 0x00000000fffff984 */ /* 0x000fe20000000800 */
[----:B------:R1:W-:Y:S06]  /*4580*/  MEMBAR.ALL.CTA ;  /* 0x0000000000007992 */ /* 0x0003ec0000008000 */
[----:B-1----:R-:W1:Y:S01]  /*4590*/  FENCE.VIEW.ASYNC.S ;  /* 0x00000000000073c6 */ /* 0x002e620000000000 */
[----:B---3--:R-:W-:Y:S11]  /*45a0*/  LOP3.LUT P0, RZ, R10, 0x1, RZ, 0xc0, !PT ;  /* 0x000000010aff7812 */ /* 0x008ff6000780c0ff */
[----:B------:R-:W-:Y:S02]  /*45b0*/  @!UPT UIADD3 URZ, UPT, UPT, URZ, URZ, URZ ;  /* 0x000000fffffff290 */ /* 0x000fe4000fffe0ff */
[----:B-1----:R-:W-:Y:S01]  /*45c0*/  VOTEU.ANY UP1, P0 ;  /* 0x0000000000ff7886 */ /* 0x002fe20000020100 */
[----:B------:R-:W-:Y:S11]  /*45d0*/  PLOP3.LUT P0, PT, PT, PT, UP1, 0x80, 0x8 ;  /* 0x000000000008781c */ /* 0x000ff60003f0f018 */
[----:B------:R-:W-:Y:S02]  /*45e0*/  @!UPT UIADD3 URZ, UPT, UPT, URZ, URZ, URZ ;  /* 0x000000fffffff290 */ /* 0x000fe4000fffe0ff */
[----:B--2---:R-:W-:Y:S02]  /*45f0*/  @P0 SHF.R.U32.HI R0, RZ, 0x10, R9 ;  /* 0x00000010ff000819 */ /* 0x004fe40000011609 */
[----:B------:R-:W-:Y:S02]  /*4600*/  @P0 MOV R6, R8 ;  /* 0x0000000800060202 */ /* 0x000fe40000000f00 */
[----:B------:R-:W-:Y:S01]  /*4610*/  @P0 R2UR UR4, R0 ;  /* 0x00000000000402ca */ /* 0x000fe200000e0000 */
[----:B------:R-:W-:Y:S01]  /*4620*/  VIADD R0, R7, 0x80 ;  /* 0x0000008007007836 */ /* 0x000fe20000000000 */
[----:B------:R-:W-:Y:S02]  /*4630*/  @P0 LOP3.LUT R8, R9, 0xffff, RZ, 0xc0, !PT ;  /* 0x0000ffff09080812 */ /* 0x000fe400078ec0ff */
[----:B------:R-:W-:Y:S02]  /*4640*/  @P0 R2UR UR6, R6 ;  /* 0x00000000060602ca */ /* 0x000fe400000e0000 */
[----:B------:R-:W-:Y:S02]  /*4650*/  PRMT R0, RZ, 0x654, R0 ;  /* 0x00000654ff007816 */ /* 0x000fe40000000000 */
[----:B------:R-:W-:Y:S02]  /*4660*/  @P0 R2UR UR5, R8 ;  /* 0x00000000080502ca */ /* 0x000fe400000e0000 */
[----:B------:R1:W-:Y:S03]  /*4670*/  SYNCS.ARRIVE.TRANS64.RED.A1T0 RZ, [R0+URZ], RZ ;  /* 0x000000ff00ff79a7 */ /* 0x0003e600081004ff */
[----:B------:R-:W-:Y:S04]  /*4680*/  @UP1 UMOV UR24, UR4 ;  /* 0x0000000400181c82 */ /* 0x000fe80008000000 */
[----:B------:R-:W-:Y:S04]  /*4690*/  @UP1 UMOV UR13, UR6 ;  /* 0x00000006000d1c82 */ /* 0x000fe80008000000 */
[----:B------:R-:W-:Y:S01]  /*46a0*/  @UP1 UMOV UR7, UR5 ;  /* 0x0000000500071c82 */ /* 0x000fe20008000000 */
[----:B------:R-:W-:Y:S05]  /*46b0*/  BRA.U !UP0, `(.L_x_88) ;  /* 0x0000000108a47547 */ /* 0x000fea000b800000 */
[----:B------:R-:W-:Y:S02]  /*46c0*/  UIMAD.WIDE.U32 UR10, UR7, UR31, URZ ;  /* 0x0000001f070a72a5 */ /* 0x000fe4000f8e00ff */
[----:B------:R-:W-:Y:S02]  /*46d0*/  UIMAD.WIDE.U32 UR18, UR13, UR28, URZ ;  /* 0x0000001c0d1272a5 */ /* 0x000fe4000f8e00ff */
[----:B------:R-:W-:Y:S02]  /*46e0*/  USEL UR4, UR25, UR27, !UP5 ;  /* 0x0000001b19047287 */ /* 0x000fe4000e800000 */
[----:B------:R-:W-:Y:S02]  /*46f0*/  USEL UR8, UR26, UR32, !UP6 ;  /* 0x000000201a087287 */ /* 0x000fe4000f000000 */
[----:B------:R-:W-:Y:S02]  /*4700*/  UIMAD.WIDE.U32 UR20, UR4, UR14, URZ ;  /* 0x0000000e041472a5 */ /* 0x000fe4000f8e00ff */
[----:B------:R-:W-:Y:S01]  /*4710*/  UIMAD.WIDE.U32 UR22, UR8, UR14, URZ ;  /* 0x0000000e081672a5 */ /* 0x000fe2000f8e00ff */
[----:B------:R-:W-:Y:S02]  /*4720*/  UMOV UR5, UR11 ;  /* 0x0000000b00057c82 */ /* 0x000fe40008000000 */
[----:B------:R-:W-:Y:S03]  /*4730*/  USHF.R.U32.HI UR6, URZ, UR35, UR5 ;  /* 0x00000023ff067299 */ /* 0x000fe60008011605 */
[----:B------:R-:W-:Y:S01]  /*4740*/  UMOV UR5, UR19 ;  /* 0x0000001300057c82 */ /* 0x000fe20008000000 */
[----:B------:R-:W-:Y:S02]  /*4750*/  USEL UR6, UR7, UR6, !UP5 ;  /* 0x0000000607067287 */ /* 0x000fe4000e800000 */
[----:B------:R-:W-:Y:S02]  /*4760*/  USHF.R.U32.HI UR9, URZ, UR29, UR5 ;  /* 0x0000001dff097299 */ /* 0x000fe40008011605 */
[----:B------:R-:W-:Y:S01]  /*4770*/  UIMAD.WIDE.U32 UR10, UR6, UR14, URZ ;  /* 0x0000000e060a72a5 */ /* 0x000fe2000f8e00ff */
[----:B------:R-:W-:Y:S02]  /*4780*/  UMOV UR5, UR21 ;  /* 0x0000001500057c82 */ /* 0x000fe40008000000 */
[----:B------:R-:W-:Y:S03]  /*4790*/  @UP4 USHF.R.U32.HI UR4, URZ, UR15, UR5 ;  /* 0x0000000fff044299 */ /* 0x000fe60008011605 */
[----:B------:R-:W-:Y:S01]  /*47a0*/  UMOV UR5, UR23 ;  /* 0x0000001700057c82 */ /* 0x000fe20008000000 */
[----:B------:R-:W-:Y:S02]  /*47b0*/  UIMAD UR4, UR40, UR4, URZ ;  /* 0x00000004280472a4 */ /* 0x000fe4000f8e02ff */
[----:B------:R-:W-:Y:S02]  /*47c0*/  @UP4 USHF.R.U32.HI UR8, URZ, UR15, UR5 ;  /* 0x0000000fff084299 */ /* 0x000fe40008011605 */
[----:B------:R-:W-:Y:S02]  /*47d0*/  USEL UR5, UR13, UR9, !UP6 ;  /* 0x000000090d057287 */ /* 0x000fe4000f000000 */
[----:B------:R-:W-:Y:S02]  /*47e0*/  UIMAD UR9, UR40, UR8, URZ ;  /* 0x00000008280972a4 */ /* 0x000fe4000f8e02ff */
[----:B------:R-:W-:Y:S03]  /*47f0*/  UISETP.GE.AND UP0, UPT, UR6, UR4, UPT ;  /* 0x000000040600728c */ /* 0x000fe6000bf06270 */
[----:B------:R-:W-:Y:S01]  /*4800*/  UMOV UR4, UR11 ;  /* 0x0000000b00047c82 */ /* 0x000fe20008000000 */
[----:B------:R-:W-:Y:S02]  /*4810*/  UISETP.GE.OR UP0, UPT, UR5, UR9, UP0 ;  /* 0x000000090500728c */ /* 0x000fe40008706670 */
[----:B------:R-:W-:Y:S02]  /*4820*/  USHF.R.U32.HI UR4, URZ, UR15, UR4 ;  /* 0x0000000fff047299 */ /* 0x000fe40008011604 */
[----:B------:R-:W-:Y:S02]  /*4830*/  UIMAD.WIDE.U32 UR10, UR5, UR14, URZ ;  /* 0x0000000e050a72a5 */ /* 0x000fe4000f8e00ff */
[----:B------:R-:W-:Y:S04]  /*4840*/  USEL UR12, UR6, UR4, !UP4 ;  /* 0x00000004060c7287 */ /* 0x000fe8000e000000 */
[----:B------:R-:W-:Y:S01]  /*4850*/  UIADD3 UR9, UPT, UPT, -UR12, URZ, URZ ;  /* 0x000000ff0c097290 */ /* 0x000fe2000fffe1ff */
[----:B------:R-:W-:Y:S02]  /*4860*/  @!UP0 UMOV UR4, UR11 ;  /* 0x0000000b00048c82 */ /* 0x000fe40008000000 */
[----:B------:R-:W-:Y:S02]  /*4870*/  @!UP0 USHF.R.U32.HI UR4, URZ, UR15, UR4 ;  /* 0x0000000fff048299 */ /* 0x000fe40008011604 */
[----:B------:R-:W-:Y:S02]  /*4880*/  UIMAD UR9, UR40, UR9, UR6 ;  /* 0x00000009280972a4 */ /* 0x000fe4000f8e0206 */
[----:B------:R-:W-:Y:S04]  /*4890*/  @!UP0 USEL UR4, UR5, UR4, !UP4 ;  /* 0x0000000405048287 */ /* 0x000fe8000e000000 */
[----:B------:R-:W-:Y:S02]  /*48a0*/  @!UP0 UIMAD UR9, UR8, UR9, UR4 ;  /* 0x00000009080982a4 */ /* 0x000fe4000f8e0204 */
[----:B------:R-:W-:Y:S02]  /*48b0*/  @!UP0 UIADD3 UR10, UPT, UPT, UR12, -UR4, URZ ;  /* 0x800000040c0a8290 */ /* 0x000fe4000fffe0ff */
[----:B------:R-:W-:Y:S02]  /*48c0*/  UIADD3 UR4, UPT, UPT, -UR5, URZ, URZ ;  /* 0x000000ff05047290 */ /* 0x000fe4000fffe1ff */
[----:B------:R-:W-:Y:S02]  /*48d0*/  UIADD3 UR8, UPT, UPT, -UR6, URZ, URZ ;  /* 0x000000ff06087290 */ /* 0x000fe4000fffe1ff */
[----:B------:R-:W-:Y:S02]  /*48e0*/  @!UP0 UIMAD UR6, UR10, UR40, UR5 ;  /* 0x000000280a0682a4 */ /* 0x000fe4000f8e0205 */
[----:B------:R-:W-:Y:S02]  /*48f0*/  UIMAD UR13, UR16, UR4, UR13 ;  /* 0x00000004100d72a4 */ /* 0x000fe4000f8e020d */
[----:B------:R-:W-:Y:S01]  /*4900*/  UIMAD UR7, UR30, UR8, UR7 ;  /* 0x000000081e0772a4 */ /* 0x000fe2000f8e0207 */
[----:B------:R-:W-:Y:S02]  /*4910*/  @!UP0 UMOV UR5, UR9 ;  /* 0x0000000900058c82 */ /* 0x000fe40008000000 */
[----:B------:R-:W-:Y:S02]  /*4920*/  UIMAD UR13, UR5, UR16, UR13 ;  /* 0x00000010050d72a4 */ /* 0x000fe4000f8e020d */
[----:B------:R-:W-:Y:S11]  /*4930*/  UIMAD UR7, UR6, UR30, UR7 ;  /* 0x0000001e060772a4 */ /* 0x000ff6000f8e0207 */
[----:B------:R-:W-:Y:S01]  /*4940*/  @!UPT UIADD3 URZ, UPT, UPT, URZ, URZ, URZ ;  /* 0x000000fffffff290 */ /* 0x000fe2000fffe0ff */
.L_x_88:
[----:B------:R-:W2:Y:S01]  /*4950*/  @!UP2 LDCU.128 UR20, c[0x0][0xb10] ;  /* 0x00016200ff14a7ac */ /* 0x000ea20008000c00 */
[C---:B----4-:R-:W-:Y:S02]  /*4960*/  ISETP.NE.U32.AND P1, PT, R4.reuse, RZ, PT ;  /* 0x000000ff0400720c */ /* 0x050fe40003f25070 */
[----:B------:R-:W-:Y:S02]  /*4970*/  ISETP.NE.U32.AND P0, PT, R4, RZ, PT ;  /* 0x000000ff0400720c */ /* 0x000fe40003f05070 */
[C---:B------:R-:W-:Y:S02]  /*4980*/  ISETP.NE.AND.EX P1, PT, R5.reuse, RZ, PT, P1 ;  /* 0x000000ff0500720c */ /* 0x040fe40003f25310 */
[----:B------:R-:W-:Y:S01]  /*4990*/  ISETP.NE.AND.EX P0, PT, R5, RZ, PT, P0 ;  /* 0x000000ff0500720c */ /* 0x000fe20003f05300 */
[----:B------:R-:W3:Y:S01]  /*49a0*/  @!UP2 LDCU UR5, c[0x0][0xb0c] ;  /* 0x00016180ff05a7ac */ /* 0x000ee20008000800 */
[----:B------:R-:W-:Y:S01]  /*49b0*/  SHF.L.U32 R6, R15, 0x1f, RZ ;  /* 0x0000001f0f067819 */ /* 0x000fe200000006ff */
[----:B--2---:R-:W-:Y:S07]  /*49c0*/  UIMAD.WIDE.U32 UR8, UR13, UR20, URZ ;  /* 0x000000140d0872a5 */ /* 0x004fee000f8e00ff */
[----:B------:R-:W-:Y:S01]  /*49d0*/  @!UP2 UMOV UR4, UR9 ;  /* 0x000000090004ac82 */ /* 0x000fe20008000000 */
[----:B---3--:R-:W-:Y:S02]  /*49e0*/  @!UP2 UISETP.NE.AND UP0, UPT, UR5, 0x1, UPT ;  /* 0x000000010500a88c */ /* 0x008fe4000bf05270 */
[----:B------:R-:W-:Y:S02]  /*49f0*/  @!UP2 USHF.R.U32.HI UR4, URZ, UR21, UR4 ;  /* 0x00000015ff04a299 */ /* 0x000fe40008011604 */
[----:B------:R-:W-:Y:S02]  /*4a00*/  UIMAD.WIDE.U32 UR8, UR7, UR23, URZ ;  /* 0x00000017070872a5 */ /* 0x000fe4000f8e00ff */
[----:B------:R-:W-:Y:S02]  /*4a10*/  @!UP2 USEL UR10, UR13, UR4, !UP0 ;  /* 0x000000040d0aa287 */ /* 0x000fe4000c000000 */
[----:B------:R-:W-:Y:S03]  /*4a20*/  @!UP2 UISETP.NE.AND UP0, UPT, UR22, 0x1, UPT ;  /* 0x000000011600a88c */ /* 0x000fe6000bf05270 */
[----:B------:R-:W-:Y:S02]  /*4a30*/  @!UP2 UMOV UR6, UR9 ;  /* 0x000000090006ac82 */ /* 0x000fe40008000000 */
[----:B------:R-:W2:Y:S02]  /*4a40*/  @!UP2 LDCU UR4, c[0x0][0xb20] ;  /* 0x00016400ff04a7ac */ /* 0x000ea40008000800 */
[----:B--2---:R-:W-:Y:S04]  /*4a50*/  @!UP2 USHF.R.U32.HI UR6, URZ, UR4, UR6 ;  /* 0x00000004ff06a299 */ /* 0x004fe80008011606 */
[----:B------:R-:W-:Y:S04]  /*4a60*/  @!UP2 USEL UR6, UR7, UR6, !UP0 ;  /* 0x000000060706a287 */ /* 0x000fe8000c000000 */
[----:B------:R-:W-:Y:S02]  /*4a70*/  @!UP2 UIADD3 UR4, UPT, UPT, -UR10, UR6, URZ ;  /* 0x000000060a04a290 */ /* 0x000fe4000fffe1ff */
[----:B------:R-:W-:Y:S02]  /*4a80*/  @!UP2 UIADD3 UR6, UPT, UPT, UR10, -UR6, URZ ;  /* 0x800000060a06a290 */ /* 0x000fe4000fffe0ff */
[----:B------:R-:W-:Y:S02]  /*4a90*/  @!UP2 UIMAD UR13, UR4, UR5, UR13 ;  /* 0x00000005040da2a4 */ /* 0x000fe4000f8e020d */
[----:B------:R-:W-:Y:S01]  /*4aa0*/  @!UP2 UIMAD UR7, UR6, UR22, UR7 ;  /* 0x000000160607a2a4 */ /* 0x000fe2000f8e0207 */
[----:B------:R-:W-:Y:S11]  /*4ab0*/  BRA.U UP3, `(.L_x_89) ;  /* 0x0000000103107547 */ /* 0x000ff6000b800000 */
[----:B------:R-:W-:Y:S04]  /*4ac0*/  MOV R7, UR34 ;  /* 0x0000002200077c02 */ /* 0x000fe80008000f00 */
[----:B------:R-:W-:Y:S04]  /*4ad0*/  SHF.L.U32 R7, R7, 0x1f, RZ ;  /* 0x0000001f07077819 */ /* 0x000fe800000006ff */
[----:B------:R-:W2:Y:S02]  /*4ae0*/  SYNCS.PHASECHK.TRANS64.TRYWAIT P2, [UR17+0x68], R7 ;  /* 0x00006807ff0075a7 */ /* 0x000ea40008041111 */
[----:B--2---:R-:W-:Y:S05]  /*4af0*/  @!P2 BRA `(.L_x_90) ;  /* 0x0000003000f4a947 */ /* 0x004fea0003800000 */
.L_x_89:
[----:B------:R-:W-:Y:S05]  /*4b00*/  @!P1 BRA `(.L_x_91) ;  /* 0x0000000000309947 */ /* 0x000fea0003800000 */
[----:B------:R-:W-:Y:S01]  /*4b10*/  ISETP.NE.U32.AND P1, PT, R2, RZ, PT ;  /* 0x000000ff0200720c */ /* 0x000fe20003f25070 */
[----:B------:R-:W2:Y:S01]  /*4b20*/  LDCU.64 UR4, c[0x0][0x358] ;  /* 0x00006b00ff0477ac */ /* 0x000ea20008000a00 */
[----:B------:R-:W-:Y:S02]  /*4b30*/  IMAD.MOV.U32 R147, RZ, RZ, 0x1 ;  /* 0x00000001ff937424 */ /* 0x000fe400078e00ff */
[----:B------:R-:W-:Y:S11]  /*4b40*/  ISETP.NE.AND.EX P1, PT, R3, RZ, PT, P1 ;  /* 0x000000ff0300720c */ /* 0x000ff60003f25310 */
[----:B------:R-:W-:Y:S02]  /*4b50*/  @!UPT UIADD3 URZ, UPT, UPT, URZ, URZ, URZ ;  /* 0x000000fffffff290 */ /* 0x000fe4000fffe0ff */
[----:B------:R-:W3:Y:S01]  /*4b60*/  @P1 LDC.64 R8, c[0x0][0x888] ;  /* 0x00022200ff081b82 */ /* 0x000ee20000000a00 */
[----:B-1----:R-:W-:Y:S04]  /*4b70*/  @P1 IMAD R0, R4, UR36, RZ ;  /* 0x0000002404001c24 */ /* 0x002fe8000f8e02ff */
[----:B---3--:R-:W-:Y:S04]  /*4b80*/  @P1 IMAD.WIDE R8, R0, 0x4, R8 ;  /* 0x0000000400081825 */ /* 0x008fe800078e0208 */
[----:B------:R-:W-:Y:S01]  /*4b90*/  HFMA2 R0, -RZ, RZ, 0, 5.9604644775390625e-08 ;  /* 0x00000001ff007431 */ /* 0x000fe200000001ff */
[----:B--2--5:R2:W5:Y:S04]  /*4ba0*/  @P1 LDG.E R72, desc[UR4][R8.64] ;  /* 0x0000000408481981 */ /* 0x024568000c1e1900 */
[----:B------:R-:W-:Y:S01]  /*4bb0*/  @!P1 PRMT R147, R0, 0x7610, R147 ;  /* 0x0000761000939816 */ /* 0x000fe20000000093 */
[----:B--2---:R-:W3:Y:S06]  /*4bc0*/  @!P1 LDC R72, c[0x0][0x880] ;  /* 0x00022000ff489b82 */ /* 0x004eec0000000800 */
.L_x_91:
[----:B---3-5:R-:W-:Y:S01]  /*4bd0*/  @!P0 ISETP.EQ.AND P1, PT, R72, RZ, PT ;  /* 0x000000ff4800820c */ /* 0x028fe20003f22270 */
[----:B------:R-:W-:Y:S01]  /*4be0*/  @!UPT UIADD3 URZ, UPT, UPT, URZ, URZ, URZ ;  /* 0x000000fffffff290 */ /* 0x000fe2000fffe0ff */
[----:B------:R-:W-:Y:S11]  /*4bf0*/  @!P0 BRA `(.L_x_92) ;  /* 0x0000000000188947 */ /* 0x000ff60003800000 */
[----:B------:R-:W-:Y:S02]  /*4c00*/  LOP3.LUT P0, RZ, R147, 0xff, RZ, 0xc0, !PT ;  /* 0x000000ff93ff7812 */ /* 0x000fe4000780c0ff */
[----:B------:R-:W-:Y:S04]  /*4c10*/  ISETP.NE.U32.AND P1, PT, R2, RZ, PT ;  /* 0x000000ff0200720c */ /* 0x000fe80003f25070 */
[----:B------:R-:W-:Y:S04]  /*4c20*/  ISETP.NE.AND.EX P1, PT, R3, RZ, PT, P1 ;  /* 0x000000ff0300720c */ /* 0x000fe80003f25310 */
[----:B------:R-:W-:Y:S03]  /*4c30*/  PLOP3.LUT P1, PT, P1, PT, PT, 0x8, 0x80 ;  /* 0x000000000080781c */ /* 0x000fe60000f2e170 */
[----:B------:R-:W-:Y:S11]  /*4c40*/  @P0 ISETP.EQ.AND P1, PT, R72, RZ, PT ;  /* 0x000000ff4800020c */ /* 0x000ff60003f22270 */
[----:B------:R-:W-:Y:S02]  /*4c50*/  @!UPT UIADD3 URZ, UPT, UPT, URZ, URZ, URZ ;  /* 0x000000fffffff290 */ /* 0x000fe4000fffe0ff */
.L_x_92:
[----:B------:R-:W2:Y:S01]  /*4c60*/  SYNCS.PHASECHK.TRANS64.TRYWAIT P0, [UR17+0x58], R6 ;  /* 0x00005806ff0075a7 */ /* 0x000ea20008001111 */
[----:B------:R-:W-:Y:S02]  /*4c70*/  ELECT P2, URZ, PT ;  /* 0x0000000000ff782f */ /* 0x000fe40003840000 */
[----:B------:R-:W-:Y:S01]  /*4c80*/  IADD3 R14, PT, PT, R14, 0x1, RZ ;  /* 0x000000010e0e7810 */ /* 0x000fe20007ffe0ff */
[----:B--2---:R-:W-:Y:S10]  /*4c90*/  @!P0 BRA `(.L_x_93) ;  /* 0x0000003000a48947 */ /* 0x004ff40003800000 */
.L_x_149:
[----:B------:R-:W-:Y:S01]  /*4ca0*/  PLOP3.LUT P1, PT, P1, P2, PT, 0xf2, 0x2f ;  /* 0x00000000002f781c */ /* 0x000fe20000f25e72 */
[----:B------:R-:W-:Y:S01]  /*4cb0*/  UMOV UR18, 0x0 ;  /* 0x0000000000127882 */ /* 0x000fe20000000000 */
[----:B------:R-:W-:Y:S01]  /*4cc0*/  UMOV UR19, 0x10000000 ;  /* 0x1000000000137882 */ /* 0x000fe20000000000 */
[----:B------:R-:W-:Y:S01]  /*4cd0*/  UMOV UR12, UR36 ;  /* 0x00000024000c7c82 */ /* 0x000fe20008000000 */
[----:B------:R-:W-:Y:S01]  /*4ce0*/  LOP3.LUT R15, R15, 0x1, RZ, 0x3c, !PT ;  /* 0x000000010f0f7812 */ /* 0x000fe200078e3cff */
[----:B------:R-:W-:Y:S01]  /*4cf0*/  UPLOP3.LUT UP3, UPT, UPT, UPT, UPT, 0x80, 0x8 ;  /* 0x000000000008789c */ /* 0x000fe20003f6f070 */
[----:B------:R-:W-:Y:S07]  /*4d00*/  UMOV UR36, UR24 ;  /* 0x0000001800247c82 */ /* 0x000fee0008000000 */
[----:B-1----:R-:W-:Y:S01]  /*4d10*/  @!P1 IADD3 R6, P0, PT, R16, 0x580, RZ ;  /* 0x0000058010069810 */ /* 0x002fe20007f1e0ff */
[----:B------:R-:W-:Y:S03]  /*4d20*/  VOTEU.ALL UP0, P1 ;  /* 0x0000000000ff7886 */ /* 0x000fe60000800000 */
[----:B------:R-:W-:Y:S01]  /*4d30*/  @!P1 R2UR UR5, R6 ;  /* 0x00000000060592ca */ /* 0x000fe200000e0000 */
[----:B------:R-:W-:Y:S01]  /*4d40*/  @!P1 IMAD.X R0, RZ, RZ, R17, P0 ;  /* 0x000000ffff009224 */ /* 0x000fe200000e0611 */
[----:B------:R-:W-:Y:S01]  /*4d50*/  @!UP0 USHF.L.U32 UR10, UR46, 0x6, URZ ;  /* 0x000000062e0a8899 */ /* 0x000fe200080006ff */
[----:B------:R-:W-:Y:S01]  /*4d60*/  ISETP.NE.AND P0, PT, R14, 0x2, PT ;  /* 0x000000020e00780c */ /* 0x000fe20003f05270 */
[----:B------:R-:W-:Y:S02]  /*4d70*/  @!UP0 USHF.L.U32 UR11, UR45, 0x7, URZ ;  /* 0x000000072d0b8899 */ /* 0x000fe400080006ff */
[----:B------:R-:W-:Y:S01]  /*4d80*/  @!P1 R2UR UR4, R0 ;  /* 0x00000000000492ca */ /* 0x000fe200000e0000 */
[----:B------:R-:W-:Y:S01]  /*4d90*/  @!UP0 UIADD3 UR8, UPT, UPT, UR17, 0x200, URZ ;  /* 0x0000020011088890 */ /* 0x000fe2000fffe0ff */
[----:B------:R-:W-:Y:S01]  /*4da0*/  SEL R0, RZ, 0x1, P0 ;  /* 0x00000001ff007807 */ /* 0x000fe20000000000 */
[----:B------:R-:W-:Y:S01]  /*4db0*/  @!UP0 UIADD3 UR9, UPT, UPT, UR17, 0x50, URZ ;  /* 0x0000005011098890 */ /* 0x000fe2000fffe0ff */
[----:B------:R-:W-:Y:S01]  /*4dc0*/  SEL R14, R14, RZ, P0 ;  /* 0x000000ff0e0e7207 */ /* 0x000fe20000000000 */
[----:B------:R-:W-:Y:S01]  /*4dd0*/  VOTEU.ALL UP0, P1 ;  /* 0x0000000000ff7886 */ /* 0x000fe20000800000 */
[----:B------:R-:W-:Y:S01]  /*4de0*/  LOP3.LUT R13, R13, R0, RZ, 0x3c, !PT ;  /* 0x000000000d0d7212 */ /* 0x000fe200078e3cff */
[----:B------:R-:W-:Y:S01]  /*4df0*/  IMAD.U32 R6, RZ, RZ, UR5 ;  /* 0x00000005ff067e24 */ /* 0x000fe2000f8e00ff */
[----:B------:R-:W-:Y:S02]  /*4e00*/  UIADD3 UR46, UPT, UPT, UR7, UR57, URZ ;  /* 0x00000039072e7290 */ /* 0x000fe4000fffe0ff */
[----:B------:R-:W-:Y:S03]  /*4e10*/  UIADD3 UR45, UPT, UPT, UR13, UR60, URZ ;  /* 0x0000003c0d2d7290 */ /* 0x000fe6000fffe0ff */
[----:B------:R-:W-:Y:S01]  /*4e20*/  IMAD.U32 R7, RZ, RZ, UR4 ;  /* 0x00000004ff077e24 */ /* 0x000fe2000f8e00ff */
[----:B------:R-:W-:Y:S04]  /*4e30*/  @!P1 R2UR UR4, R6 ;  /* 0x00000000060492ca */ /* 0x000fe800000e0000 */
[----:B------:R-:W-:Y:S11]  /*4e40*/  @!P1 R2UR UR5, R7 ;  /* 0x00000000070592ca */ /* 0x000ff600000e0000 */
[----:B------:R-:W-:Y:S02]  /*4e50*/  @!UPT UIADD3 URZ, UPT, UPT, URZ, URZ, URZ ;  /* 0x000000fffffff290 */ /* 0x000fe4000fffe0ff */
[----:B------:R2:W-:Y:S01]  /*4e60*/  @!UP0 UTMALDG.3D [UR8], [UR4], desc[UR18] ;  /* 0x00001208040085b4 */ /* 0x0005e20008011000 */
[----:B------:R2:W-:Y:S01]  /*4e70*/  @!P1 SYNCS.ARRIVE.TRANS64.RED.A0TR RZ, [UR17+0x50], R12 ;  /* 0x0000500cffff99a7 */ /* 0x0005e20008300411 */
[----:B------:R-:W-:Y:S01]  /*4e80*/  SYNCS.ARRIVE.TRANS64.RED.A1T0 RZ, [UR55], RZ ;  /* 0x000000ffffff79a7 */ /* 0x000fe20008100437 */
[----:B------:R-:W-:Y:S05]  /*4e90*/  BRA.U UP1, `(.L_x_94) ;  /* 0xfffffff5018c7547 */ /* 0x000fea000b83ffff */
[----:B------:R-:W-:Y:S07]  /*4ea0*/  MOV R0, UR17 ;  /* 0x0000001100007c02 */ /* 0x000fee0008000f00 */
.L_x_95:
[----:B-1----:R-:W-:-:S04]  /*4eb0*/  SHF.L.U32 R2, R15, 0x1f, RZ ;  /* 0x0000001f0f027819 */ /* 0x002fc800000006ff */
[----:B------:R1:W3:Y:S03]  /*4ec0*/  SYNCS.PHASECHK.TRANS64.TRYWAIT P0, [R0+URZ+0x58], R2 ;  /* 0x00005802000075a7 */ /* 0x0002e600080011ff */
[----:B---3--:R-:W-:Y:S05]  /*4ed0*/  @!P0 NANOSLEEP.SYNCS 0x989680 ;  /* 0x009896800000895d */ /* 0x008fea0003900000 */
[----:B------:R-:W3:Y:S02]  /*4ee0*/  @!P0 SYNCS.PHASECHK.TRANS64 P0, [R0+URZ+0x58], R2 ;  /* 0x00005802000085a7 */ /* 0x000ee400080010ff */
[----:B--23--:R-:W-:Y:S05]  /*4ef0*/  @P0 EXIT ;  /* 0x000000000000094d */ /* 0x00cfea0003800000 */
[----:B------:R-:W-:Y:S05]  /*4f00*/  BRA `(.L_x_95) ;  /* 0xfffffffc00e87947 */ /* 0x000fea000383ffff */
.L_x_86:
[----:B------:R-:W-:-:S06]  /*4f10*/  UISETP.GE.AND UP0, UPT, UR18, 0x4, UPT ;  /* 0x000000041200788c */ /* 0x000fcc000bf06270 */
[----:B------:R-:W-:-:S13]  /*4f20*/  PLOP3.LUT P0, PT, PT, PT, UP0, 0x80, 0x8 ;  /* 0x000000000008781c */ /* 0x000fda0003f0f008 */
[----:B------:R-:W-:Y:S05]  /*4f30*/  @!P0 EXIT ;  /* 0x000000000000894d */ /* 0x000fea0003800000 */
[----:B------:R-:W-:Y:S01]  /*4f40*/  BAR.SYNC.DEFER_BLOCKING 0x6, 0xa0 ;  /* 0x0182800000007b1d */ /* 0x000fe20000010000 */
[C---:B------:R-:W-:Y:S01]  /*4f50*/  IMAD.SHL.U32 R146, R142.reuse, 0x40, RZ ;  /* 0x000000408e927824 */ /* 0x040fe200078e00ff */
[C---:B------:R-:W-:Y:S01]  /*4f60*/  R2P PR, R142.reuse, 0x6 ;  /* 0x000000068e007804 */ /* 0x040fe20000000000 */
[----:B------:R-:W-:Y:S02]  /*4f70*/  IMAD.SHL.U32 R4, R142, 0x8, RZ ;  /* 0x000000088e047824 */ /* 0x000fe400078e00ff */
[----:B------:R-:W-:Y:S02]  /*4f80*/  HFMA2 R68, -RZ, RZ, 0, 0 ;  /* 0x00000000ff447431 */ /* 0x000fe400000001ff */
[----:B------:R-:W-:Y:S01]  /*4f90*/  IMAD.MOV.U32 R144, RZ, RZ, 0x20 ;  /* 0x00000020ff907424 */ /* 0x000fe200078e00ff */
[----:B------:R-:W-:Y:S01]  /*4fa0*/  UMOV UR44, 0x400 ;  /* 0x00000400002c7882 */ /* 0x000fe20000000000 */
[----:B------:R-:W1:Y:S01]  /*4fb0*/  LDC.64 R138, c[0x0][0x888] ;  /* 0x00022200ff8a7b82 */ /* 0x000e620000000a00 */
[----:B------:R-:W-:Y:S01]  /*4fc0*/  ULEA UR44, UR55, UR44, 0x18 ;  /* 0x0000002c372c7291 */ /* 0x000fe2000f8ec0ff */
[----:B------:R-:W-:Y:S01]  /*4fd0*/  LOP3.LUT R5, R146, 0x180, RZ, 0xc0, !PT ;  /* 0x0000018092057812 */ /* 0x000fe200078ec0ff */
[----:B------:R-:W-:Y:S01]  /*4fe0*/  IMAD.MOV.U32 R145, RZ, RZ, 0x10 ;  /* 0x00000010ff917424 */ /* 0x000fe200078e00ff */
[----:B------:R-:W-:Y:S01]  /*4ff0*/  SEL R144, R144, 0xffffffe0, !P2 ;  /* 0xffffffe090907807 */ /* 0x000fe20005000000 */
[----:B------:R-:W-:Y:S01]  /*5000*/  IMAD.U32 R69, R142, 0x10000, RZ ;  /* 0x000100008e457824 */ /* 0x000fe200078e00ff */
[----:B------:R-:W-:Y:S01]  /*5010*/  LOP3.LUT R4, R5, 0x30, R4, 0xf8, !PT ;  /* 0x0000003005047812 */ /* 0x000fe200078ef804 */
[----:B------:R-:W-:Y:S01]  /*5020*/  UIADD3 UR4, UPT, UPT, UR44, 0x2200, URZ ;  /* 0x000022002c047890 */ /* 0x000fe2000fffe0ff */
[----:B------:R-:W2:Y:S01]  /*5030*/  LDC.64 R140, c[0x0][0x890] ;  /* 0x00022400ff8c7b82 */ /* 0x000ea20000000a00 */
[----:B------:R-:W-:-:S02]  /*5040*/  SEL R145, R145, 0xfffffff0, !P1 ;  /* 0xfffffff091917807 */ /* 0x000fc40004800000 */
[----:B------:R-:W-:Y:S02]  /*5050*/  CS2R R152, SRZ ;  /* 0x0000000000987805 */ /* 0x000fe4000001ff00 */
[----:B------:R-:W-:Y:S02]  /*5060*/  LOP3.LUT R146, R4, 0x1e40, R146, 0xf8, !PT ;  /* 0x00001e4004927812 */ /* 0x000fe400078ef892 */
[----:B------:R-:W-:Y:S02]  /*5070*/  CS2R R150, SRZ ;  /* 0x0000000000967805 */ /* 0x000fe4000001ff00 */
[----:B------:R-:W-:Y:S01]  /*5080*/  SHF.R.U32.HI R143, RZ, 0x4, R144 ;  /* 0x00000004ff8f7819 */ /* 0x000fe20000011690 */
[----:B------:R-:W-:Y:S01]  /*5090*/  IMAD.U32 R154, RZ, RZ, UR4 ;  /* 0x00000004ff9a7e24 */ /* 0x000fe2000f8e00ff */
[----:B------:R-:W-:Y:S01]  /*50a0*/  LOP3.LUT R69, R69, 0x600000, RZ, 0xc0, !PT ;  /* 0x0060000045457812 */ /* 0x000fe200078ec0ff */
[----:B------:R-:W3:Y:S01]  /*50b0*/  LDC.64 R136, c[0x0][0x8b0] ;  /* 0x00022c00ff887b82 */ /* 0x000ee20000000a00 */
[----:B------:R-:W4:Y:S01]  /*50c0*/  LDS R0, [UR44+0x120] ;  /* 0x0001202cff007984 */ /* 0x000f220008000800 */
[----:B------:R-:W-:Y:S01]  /*50d0*/  VIADD R4, R146, UR44 ;  /* 0x0000002c92047c36 */ /* 0x000fe20008000000 */
[C---:B------:R-:W-:Y:S01]  /*50e0*/  LEA.HI R143, R145.reuse, R143, RZ, 0x1c ;  /* 0x0000008f918f7211 */ /* 0x040fe200078fe0ff */
[----:B------:R-:W1:Y:S02]  /*50f0*/  LDCU UR53, c[0x0][0x370] ;  /* 0x00006e00ff3577ac */ /* 0x000e640008000800 */
[--C-:B------:R-:W-:Y:S01]  /*5100*/  IMAD.IADD R145, R145, 0x1, R4.reuse ;  /* 0x0000000191917824 */ /* 0x100fe200078e0204 */
[----:B------:R-:W-:Y:S01]  /*5110*/  IADD3 R144, PT, PT, R144, R4, RZ ;  /* 0x0000000490907210 */ /* 0x000fe20007ffe0ff */
[----:B------:R-:W1:Y:S01]  /*5120*/  LDC.64 R134, c[0x0][0x8a8] ;  /* 0x00022a00ff867b82 */ /* 0x000e620000000a00 */
[----:B------:R-:W-:Y:S01]  /*5130*/  IMAD R143, R143, 0x10, R4 ;  /* 0x000000108f8f7824 */ /* 0x000fe200078e0204 */
[----:B------:R-:W1:Y:S01]  /*5140*/  LDCU.64 UR62, c[0x0][0x348] ;  /* 0x00006900ff3e77ac */ /* 0x000e620008000a00 */
[----:B------:R-:W1:Y:S01]  /*5150*/  LDCU UR41, c[0x0][0xb0c] ;  /* 0x00016180ff2977ac */ /* 0x000e620008000800 */
[----:B------:R-:W1:Y:S01]  /*5160*/  LDCU UR39, c[0x0][0xb30] ;  /* 0x00016600ff2777ac */ /* 0x000e620008000800 */
[----:B------:R-:W1:Y:S01]  /*5170*/  LDCU.64 UR58, c[0x0][0x888] ;  /* 0x00011100ff3a77ac */ /* 0x000e620008000a00 */
[----:B------:R-:W1:Y:S01]  /*5180*/  LDCU.64 UR42, c[0x0][0xb28] ;  /* 0x00016500ff2a77ac */ /* 0x000e620008000a00 */
[----:B------:R-:W1:Y:S01]  /*5190*/  LDCU.128 UR48, c[0x0][0xb10] ;  /* 0x00016200ff3077ac */ /* 0x000e620008000c00 */
[----:B------:R-:W1:Y:S01]  /*51a0*/  LDCU UR52, c[0x0][0x374] ;  /* 0x00006e80ff3477ac */ /* 0x000e620008000800 */
[----:B------:R-:W-:Y:S01]  /*51b0*/  UIADD3 UR56, UPT, UPT, UR44, 0x200, URZ ;  /* 0x000002002c387890 */ /* 0x000fe2000fffe0ff */
[----:B--2-4-:R-:W-:-:S11]  /*51c0*/  IMAD.IADD R69, R0, 0x1, R69 ;  /* 0x0000000100457824 */ /* 0x014fd600078e0245 */
.L_x_113:
[----:B------:R-:W-:Y:S02]  /*51d0*/  LEA R3, R150, UR44, 0x3 ;  /* 0x0000002c96037c11 */ /* 0x000fe4000f8e18ff */
[----:B------:R-:W-:Y:S02]  /*51e0*/  SHF.L.U32 R0, R152, 0x1f, RZ ;  /* 0x0000001f98007819 */ /* 0x000fe400000006ff */
[----:B------:R-:W-:Y:S02]  /*51f0*/  LEA R4, R150, UR44, 0x4 ;  /* 0x0000002c96047c11 */ /* 0x000fe4000f8e20ff */
[----:B--2---:R-:W2:Y:S02]  /*5200*/  SYNCS.PHASECHK.TRANS64.TRYWAIT P0, [R3+URZ+0x70], R0 ;  /* 0x00007000030075a7 */ /* 0x004ea400080011ff */
[----:B-12---:R-:W-:Y:S05]  /*5210*/  @!P0 BRA `(.L_x_96) ;  /* 0x0000002c005c8947 */ /* 0x006fea0003800000 */
.L_x_150:
[----:B------:R-:W4:Y:S01]  /*5220*/  LDS.128 R4, [R4+0x100] ;  /* 0x0001000004047984 */ /* 0x000f220000000c00 */
[----:B------:R-:W-:Y:S01]  /*5230*/  UISETP.GE.AND UP0, UPT, UR40, 0x1, UPT ;  /* 0x000000012800788c */ /* 0x000fe2000bf06270 */
[----:B------:R-:W-:Y:S01]  /*5240*/  @!PT LDS RZ, [RZ] ;  /* 0x00000000fffff984 */ /* 0x000fe20000000800 */
[----:B------:R-:W-:Y:S01]  /*5250*/  @!PT LDS RZ, [RZ] ;  /* 0x00000000fffff984 */ /* 0x000fe20000000800 */
[----:B------:R-:W-:Y:S01]  /*5260*/  @!PT LDS RZ, [RZ] ;  /* 0x00000000fffff984 */ /* 0x000fe20000000800 */
[----:B------:R-:W-:Y:S01]  /*5270*/  @!PT LDS RZ, [RZ] ;  /* 0x00000000fffff984 */ /* 0x000fe20000000800 */
[----:B------:R1:W-:Y:S06]  /*5280*/  MEMBAR.ALL.CTA ;  /* 0x0000000000007992 */ /* 0x0003ec0000008000 */
[----:B-1----:R-:W1:Y:S01]  /*5290*/  FENCE.VIEW.ASYNC.S ;  /* 0x00000000000073c6 */ /* 0x002e620000000000 */
[----:B----4-:R-:W-:Y:S11]  /*52a0*/  LOP3.LUT P0, RZ, R6, 0x1, RZ, 0xc0, !PT ;  /* 0x0000000106ff7812 */ /* 0x010ff6000780c0ff */
[----:B------:R-:W-:Y:S02]  /*52b0*/  @!UPT UIADD3 URZ, UPT, UPT, URZ, URZ, URZ ;  /* 0x000000fffffff290 */ /* 0x000fe4000fffe0ff */
[----:B-1----:R-:W-:Y:S01]  /*52c0*/  VOTEU.ANY UP1, P0 ;  /* 0x0000000000ff7886 */ /* 0x002fe20000020100 */
[----:B------:R-:W-:Y:S01]  /*52d0*/  PLOP3.LUT P0, PT, PT, PT, UP1, 0x80, 0x8 ;  /* 0x000000000008781c */ /* 0x000fe20003f0f018 */
[----:B------:R-:W-:Y:S11]  /*52e0*/  UP2UR UR47, UPR, URZ, 0x2 ;  /* 0x00000002ff2f7883 */ /* 0x000ff60008000000 */
[----:B------:R-:W-:Y:S01]  /*52f0*/  @!UPT UIADD3 URZ, UPT, UPT, URZ, URZ, URZ ;  /* 0x000000fffffff290 */ /* 0x000fe2000fffe0ff */
        /* <DEDUP_REMOVED lines=13> */
[----:B------:R-:W2:Y:S01]  /*53d0*/  LDCU UR12, c[0x0][0xb20] ;  /* 0x00016400ff0c77ac */ /* 0x000ea20008000800 */
[----:B------:R-:W-:Y:S02]  /*53e0*/  UIMAD.WIDE.U32 UR4, UR52, UR51, URZ ;  /* 0x00000033340472a5 */ /* 0x000fe4000f8e00ff */
[----:B------:R-:W-:Y:S02]  /*53f0*/  UIMAD.WIDE.U32 UR6, UR53, UR48, URZ ;  /* 0x00000030350672a5 */ /* 0x000fe4000f8e00ff */
[----:B------:R-:W-:Y:S02]  /*5400*/  UISETP.NE.AND UP0, UPT, UR50, 0x1, UPT ;  /* 0x000000013200788c */ /* 0x000fe4000bf05270 */
[----:B------:R-:W-:Y:S02]  /*5410*/  UIMAD.WIDE.U32 UR8, UR37, UR51, URZ ;  /* 0x00000033250872a5 */ /* 0x000fe4000f8e00ff */
[----:B------:R-:W-:Y:S02]  /*5420*/  UIMAD.WIDE.U32 UR10, UR38, UR48, URZ ;  /* 0x00000030260a72a5 */ /* 0x000fe4000f8e00ff */
[----:B------:R-:W-:Y:S02]  /*5430*/  UISETP.NE.AND UP1, UPT, UR41, 0x1, UPT ;  /* 0x000000012900788c */ /* 0x000fe4000bf25270 */
[----:B------:R-:W-:Y:S01]  /*5440*/  UISETP.NE.AND UP2, UPT, UR40, 0x1, UPT ;  /* 0x000000012800788c */ /* 0x000fe2000bf45270 */
[----:B------:R-:W-:Y:S02]  /*5450*/  UMOV UR4, UR5 ;  /* 0x0000000500047c82 */ /* 0x000fe40008000000 */
[----:B--2---:R-:W-:Y:S03]  /*5460*/  USHF.R.U32.HI UR5, URZ, UR12, UR4 ;  /* 0x0000000cff057299 */ /* 0x004fe60008011604 */
[----:B------:R-:W-:Y:S02]  /*5470*/  UMOV UR4, UR7 ;  /* 0x0000000700047c82 */ /* 0x000fe40008000000 */
[----:B------:R-:W-:Y:S02]  /*5480*/  USHF.R.U32.HI UR7, URZ, UR49, UR4 ;  /* 0x00000031ff077299 */ /* 0x000fe40008011604 */
[----:B------:R-:W-:Y:S02]  /*5490*/  USEL UR4, UR52, UR5, !UP0 ;  /* 0x0000000534047287 */ /* 0x000fe4000c000000 */
[----:B------:R-:W-:Y:S01]  /*54a0*/  USEL UR7, UR53, UR7, !UP1 ;  /* 0x0000000735077287 */ /* 0x000fe2000c800000 */
[----:B------:R-:W-:Y:S01]  /*54b0*/  UMOV UR5, UR9 ;  /* 0x0000000900057c82 */ /* 0x000fe20008000000 */
[----:B------:R-:W-:Y:S02]  /*54c0*/  UIMAD.WIDE.U32 UR8, UR4, UR42, URZ ;  /* 0x0000002a040872a5 */ /* 0x000fe4000f8e00ff */
[----:B------:R-:W-:Y:S03]  /*54d0*/  USHF.R.U32.HI UR6, URZ, UR12, UR5 ;  /* 0x0000000cff067299 */ /* 0x000fe60008011605 */
[----:B------:R-:W-:Y:S01]  /*54e0*/  UMOV UR5, UR11 ;  /* 0x0000000b00057c82 */ /* 0x000fe20008000000 */
[----:B------:R-:W-:Y:S02]  /*54f0*/  UIMAD.WIDE.U32 UR10, UR7, UR42, URZ ;  /* 0x0000002a070a72a5 */ /* 0x000fe4000f8e00ff */
[----:B------:R-:W-:Y:S02]  /*5500*/  USHF.R.U32.HI UR12, URZ, UR49, UR5 ;  /* 0x00000031ff0c7299 */ /* 0x000fe40008011605 */
[----:B------:R-:W-:Y:S01]  /*5510*/  USEL UR6, UR37, UR6, !UP0 ;  /* 0x0000000625067287 */ /* 0x000fe2000c000000 */
[----:B------:R-:W-:Y:S02]  /*5520*/  UMOV UR5, UR9 ;  /* 0x0000000900057c82 */ /* 0x000fe40008000000 */
[----:B------:R-:W-:Y:S01]  /*5530*/  UMOV UR10, UR11 ;  /* 0x0000000b000a7c82 */ /* 0x000fe20008000000 */
[----:B------:R-:W-:Y:S02]  /*5540*/  @UP2 USHF.R.U32.HI UR4, URZ, UR43, UR5 ;  /* 0x0000002bff042299 */ /* 0x000fe40008011605 */
[----:B------:R-:W-:Y:S02]  /*5550*/  @UP2 USHF.R.U32.HI UR7, URZ, UR43, UR10 ;  /* 0x0000002bff072299 */ /* 0x000fe4000801160a */
[----:B------:R-:W-:Y:S02]  /*5560*/  UIMAD UR4, UR40, UR4, URZ ;  /* 0x00000004280472a4 */ /* 0x000fe4000f8e02ff */
[----:B------:R-:W-:Y:S02]  /*5570*/  UIMAD.WIDE.U32 UR10, UR6, UR42, URZ ;  /* 0x0000002a060a72a5 */ /* 0x000fe4000f8e00ff */
[----:B------:R-:W-:Y:S02]  /*5580*/  USEL UR5, UR38, UR12, !UP1 ;  /* 0x0000000c26057287 */ /* 0x000fe4000c800000 */
[----:B------:R-:W-:Y:S02]  /*5590*/  UIMAD UR8, UR40, UR7, URZ ;  /* 0x00000007280872a4 */ /* 0x000fe4000f8e02ff */
[----:B------:R-:W-:Y:S03]  /*55a0*/  UISETP.GE.AND UP0, UPT, UR6, UR4, UPT ;  /* 0x000000040600728c */ /* 0x000fe6000bf06270 */
[----:B------:R-:W-:Y:S01]  /*55b0*/  UMOV UR4, UR11 ;  /* 0x0000000b00047c82 */ /* 0x000fe20008000000 */
[----:B------:R-:W-:Y:S02]  /*55c0*/  UISETP.GE.OR UP0, UPT, UR5, UR8, UP0 ;  /* 0x000000080500728c */ /* 0x000fe40008706670 */
[----:B------:R-:W-:Y:S02]  /*55d0*/  USHF.R.U32.HI UR4, URZ, UR43, UR4 ;  /* 0x0000002bff047299 */ /* 0x000fe40008011604 */
[----:B------:R-:W-:Y:S02]  /*55e0*/  UIMAD.WIDE.U32 UR8, UR5, UR42, URZ ;  /* 0x0000002a050872a5 */ /* 0x000fe4000f8e00ff */
[----:B------:R-:W-:Y:S02]  /*55f0*/  USEL UR11, UR6, UR4, !UP2 ;  /* 0x00000004060b7287 */ /* 0x000fe4000d000000 */
[----:B------:R-:W-:Y:S02]  /*5600*/  UIADD3 UR8, UPT, UPT, -UR5, URZ, URZ ;  /* 0x000000ff05087290 */ /* 0x000fe4000fffe1ff */
[----:B------:R-:W-:Y:S01]  /*5610*/  UIADD3 UR10, UPT, UPT, -UR11, URZ, URZ ;  /* 0x000000ff0b0a7290 */ /* 0x000fe2000fffe1ff */
[----:B------:R-:W-:Y:S01]  /*5620*/  @!UP0 UMOV UR4, UR9 ;  /* 0x0000000900048c82 */ /* 0x000fe20008000000 */
[----:B------:R-:W-:Y:S02]  /*5630*/  UIADD3 UR9, UPT, UPT, -UR6, URZ, URZ ;  /* 0x000000ff06097290 */ /* 0x000fe4000fffe1ff */
[----:B------:R-:W-:Y:S02]  /*5640*/  @!UP0 USHF.R.U32.HI UR4, URZ, UR43, UR4 ;  /* 0x0000002bff048299 */ /* 0x000fe40008011604 */
[----:B------:R-:W-:Y:S02]  /*5650*/  UIMAD UR10, UR40, UR10, UR6 ;  /* 0x0000000a280a72a4 */ /* 0x000fe4000f8e0206 */
[----:B------:R-:W-:Y:S04]  /*5660*/  @!UP0 USEL UR4, UR5, UR4, !UP2 ;  /* 0x0000000405048287 */ /* 0x000fe8000d000000 */
[----:B------:R-:W-:Y:S02]  /*5670*/  @!UP0 UIMAD UR10, UR7, UR10, UR4 ;  /* 0x0000000a070a82a4 */ /* 0x000fe4000f8e0204 */
[----:B------:R-:W-:Y:S02]  /*5680*/  @!UP0 UIADD3 UR11, UPT, UPT, UR11, -UR4, URZ ;  /* 0x800000040b0b8290 */ /* 0x000fe4000fffe0ff */
[----:B------:R-:W-:Y:S02]  /*5690*/  UIMAD UR7, UR41, UR8, UR38 ;  /* 0x00000008290772a4 */ /* 0x000fe4000f8e0226 */
[----:B------:R-:W-:Y:S02]  /*56a0*/  @!UP0 UIMAD UR6, UR11, UR40, UR5 ;  /* 0x000000280b0682a4 */ /* 0x000fe4000f8e0205 */
[----:B------:R-:W-:Y:S01]  /*56b0*/  UIMAD UR4, UR50, UR9, UR37 ;  /* 0x00000009320472a4 */ /* 0x000fe2000f8e0225 */
[----:B------:R-:W-:Y:S02]  /*56c0*/  @!UP0 UMOV UR5, UR10 ;  /* 0x0000000a00058c82 */ /* 0x000fe40008000000 */
[----:B------:R-:W-:Y:S02]  /*56d0*/  UIMAD UR38, UR5, UR41, UR7 ;  /* 0x00000029052672a4 */ /* 0x000fe4000f8e0207 */
[----:B------:R-:W-:Y:S11]  /*56e0*/  UIMAD UR37, UR6, UR50, UR4 ;  /* 0x00000032062572a4 */ /* 0x000ff6000f8e0204 */
[----:B------:R-:W-:Y:S01]  /*56f0*/  @!UPT UIADD3 URZ, UPT, UPT, URZ, URZ, URZ ;  /* 0x000000fffffff290 */ /* 0x000fe2000fffe0ff */
.L_x_97:
[----:B------:R-:W-:Y:S01]  /*5700*/  UISETP.NE.AND UP0, UPT, UR39, 0x1, UPT ;  /* 0x000000012700788c */ /* 0x000fe2000bf05270 */
[----:B------:R-:W-:Y:S10]  /*5710*/  IADD3 R150, PT, PT, R150, 0x1, RZ ;  /* 0x0000000196967810 */ /* 0x000ff40007ffe0ff */
[----:B------:R-:W2:Y:S01]  /*5720*/  @!UP0 LDCU.128 UR12, c[0x0][0xb10] ;  /* 0x00016200ff0c87ac */ /* 0x000ea20008000c00 */
[----:B------:R-:W4:Y:S01]  /*5730*/  @!UP0 LDCU UR5, c[0x0][0xb0c] ;  /* 0x00016180ff0587ac */ /* 0x000f220008000800 */
[----:B------:R-:W3:Y:S01]  /*5740*/  @!UP0 LDCU UR10, c[0x0][0xb20] ;  /* 0x00016400ff0a87ac */ /* 0x000ee20008000800 */
[----:B--2---:R-:W-:Y:S02]  /*5750*/  UIMAD.WIDE.U32 UR8, UR38, UR12, URZ ;  /* 0x0000000c260872a5 */ /* 0x004fe4000f8e00ff */
[----:B------:R-:W-:Y:S02]  /*5760*/  UIMAD.WIDE.U32 UR6, UR37, UR15, URZ ;  /* 0x0000000f250672a5 */ /* 0x000fe4000f8e00ff */
[----:B------:R-:W-:Y:S03]  /*5770*/  @!UP0 UISETP.NE.AND UP1, UPT, UR14, 0x1, UPT ;  /* 0x000000010e00888c */ /* 0x000fe6000bf25270 */
[----:B------:R-:W-:Y:S01]  /*5780*/  @!UP0 UMOV UR4, UR9 ;  /* 0x0000000900048c82 */ /* 0x000fe20008000000 */
[----:B----4-:R-:W-:Y:S02]  /*5790*/  @!UP0 UISETP.NE.AND UP2, UPT, UR5, 0x1, UPT ;  /* 0x000000010500888c */ /* 0x010fe4000bf45270 */
[----:B------:R-:W-:Y:S01]  /*57a0*/  @!UP0 USHF.R.U32.HI UR4, URZ, UR13, UR4 ;  /* 0x0000000dff048299 */ /* 0x000fe20008011604 */
[----:B------:R-:W-:Y:S02]  /*57b0*/  @!UP0 UMOV UR6, UR7 ;  /* 0x0000000700068c82 */ /* 0x000fe40008000000 */
[----:B---3--:R-:W-:Y:S02]  /*57c0*/  @!UP0 USHF.R.U32.HI UR6, URZ, UR10, UR6 ;  /* 0x0000000aff068299 */ /* 0x008fe40008011606 */
[----:B------:R-:W-:Y:S02]  /*57d0*/  @!UP0 USEL UR7, UR38, UR4, !UP2 ;  /* 0x0000000426078287 */ /* 0x000fe4000d000000 */
[----:B------:R-:W-:Y:S04]  /*57e0*/  @!UP0 USEL UR6, UR37, UR6, !UP1 ;  /* 0x0000000625068287 */ /* 0x000fe8000c800000 */
[----:B------:R-:W-:Y:S02]  /*57f0*/  @!UP0 UIADD3 UR4, UPT, UPT, -UR7, UR6, URZ ;  /* 0x0000000607048290 */ /* 0x000fe4000fffe1ff */
[----:B------:R-:W-:Y:S02]  /*5800*/  @!UP0 UIADD3 UR6, UPT, UPT, UR7, -UR6, URZ ;  /* 0x8000000607068290 */ /* 0x000fe4000fffe0ff */
[----:B------:R-:W-:Y:S02]  /*5810*/  @!UP0 UIMAD UR38, UR4, UR5, UR38 ;  /* 0x00000005042682a4 */ /* 0x000fe4000f8e0226 */
[----:B------:R-:W-:Y:S02]  /*5820*/  @!UP0 UIMAD UR37, UR6, UR14, UR37 ;  /* 0x0000000e062582a4 */ /* 0x000fe4000f8e0225 */
[----:B------:R-:W-:Y:S09]  /*5830*/  ULOP3.LUT UP0, URZ, UR56, 0x1b0, URZ, 0xc0, !UPT ;  /* 0x000001b038ff7892 */ /* 0x000ff2000f80c0ff */
[----:B------:R-:W-:Y:S05]  /*5840*/  BRA.U !UP0, `(.L_x_98) ;  /* 0x0000000108407547 */ /* 0x000fea000b800000 */
[----:B------:R-:W2:Y:S01]  /*5850*/  LDCU.64 UR8, c[0x4][0x80] ;  /* 0x01001000ff0877ac */ /* 0x000ea20008000a00 */
[----:B------:R-:W-:Y:S01]  /*5860*/  MOV R3, 0x0 ;  /* 0x0000000000037802 */ /* 0x000fe20000000f00 */
[----:B------:R-:W-:Y:S02]  /*5870*/  HFMA2 R12, -RZ, RZ, 0, 5.9604644775390625e-08 ;  /* 0x00000001ff0c7431 */ /* 0x000fe400000001ff */
[----:B------:R-:W-:Y:S02]  /*5880*/  IMAD.MOV.U32 R8, RZ, RZ, 0x70 ;  /* 0x00000070ff087424 */ /* 0x000fe400078e00ff */
[----:B------:R-:W-:Y:S01]  /*5890*/  IMAD.MOV.U32 R13, RZ, RZ, RZ ;  /* 0x000000ffff0d7224 */ /* 0x000fe200078e00ff */
[----:B------:R-:W3:Y:S01]  /*58a0*/  LDCU.64 UR6, c[0x4][0x88] ;  /* 0x01001100ff0677ac */ /* 0x000ee20008000a00 */
[----:B------:R-:W4:Y:S01]  /*58b0*/  LDC.64 R2, c[0x4][R3] ;  /* 0x0100000003027b82 */ /* 0x000f220000000a00 */
[----:B------:R-:W1:Y:S01]  /*58c0*/  LDCU.64 UR4, c[0x4][0x8] ;  /* 0x01000100ff0477ac */ /* 0x000e620008000a00 */
[----:B--2---:R-:W-:Y:S01]  /*58d0*/  MOV R5, UR9 ;  /* 0x0000000900057c02 */ /* 0x004fe20008000f00 */
[----:B------:R-:W-:Y:S01]  /*58e0*/  IMAD.U32 R4, RZ, RZ, UR8 ;  /* 0x00000008ff047e24 */ /* 0x000fe2000f8e00ff */
[----:B---3--:R-:W-:Y:S01]  /*58f0*/  MOV R7, UR7 ;  /* 0x0000000700077c02 */ /* 0x008fe20008000f00 */
[----:B------:R-:W-:Y:S01]  /*5900*/  IMAD.U32 R6, RZ, RZ, UR6 ;  /* 0x00000006ff067e24 */ /* 0x000fe2000f8e00ff */
[----:B-1----:R-:W-:Y:S01]  /*5910*/  MOV R11, UR5 ;  /* 0x00000005000b7c02 */ /* 0x002fe20008000f00 */
[----:B------:R-:W-:Y:S02]  /*5920*/  IMAD.U32 R10, RZ, RZ, UR4 ;  /* 0x00000004ff0a7e24 */ /* 0x000fe4000f8e00ff */
[----:B------:R-:W-:Y:S07]  /*5930*/  LEPC R20, `(.L_x_98) ;  /* 0x000000001014794e */ /* 0x000fee0000000000 */
[----:B----45:R-:W-:Y:S05]  /*5940*/  CALL.ABS.NOINC R2 ;  /* 0x0000000002007343 */ /* 0x030fea0003c00000 */
.L_x_98:
[----:B------:R-:W-:Y:S01]  /*5950*/  LOP3.LUT P0, RZ, R154, 0x1b0, RZ, 0xc0, !PT ;  /* 0x000001b09aff7812 */ /* 0x000fe2000780c0ff */
[----:B------:R-:W-:Y:S11]  /*5960*/  BSSY.RECONVERGENT B6, `(.L_x_99) ;  /* 0x0000013000067945 */ /* 0x000ff60003800200 */
[----:B------:R-:W-:Y:S01]  /*5970*/  @!UPT UIADD3 URZ, UPT, UPT, URZ, URZ, URZ ;  /* 0x000000fffffff290 */ /* 0x000fe2000fffe0ff */
[----:B------:R-:W-:Y:S05]  /*5980*/  @!P0 BRA `(.L_x_100) ;  /* 0x0000000000408947 */ /* 0x000fea0003800000 */
        /* <DEDUP_REMOVED lines=16> */
.L_x_100:
[----:B------:R-:W-:Y:S05]  /*5a90*/  BSYNC.RECONVERGENT B6 ;  /* 0x0000000000067941 */ /* 0x000fea0003800200 */
.L_x_99:
[----:B------:R-:W-:Y:S01]  /*5aa0*/  ISETP.NE.U32.AND P3, PT, R140, RZ, PT ;  /* 0x000000ff8c00720c */ /* 0x000fe20003f65070 */
[----:B------:R-:W-:Y:S01]  /*5ab0*/  UISETP.NE.AND UP1, UPT, UR61, URZ, UPT ;  /* 0x000000ff3d00728c */ /* 0x000fe2000bf25270 */
[----:B------:R-:W-:Y:S02]  /*5ac0*/  ISETP.NE.U32.AND P4, PT, R136, RZ, PT ;  /* 0x000000ff8800720c */ /* 0x000fe40003f85070 */
[----:B------:R-:W-:Y:S02]  /*5ad0*/  ISETP.NE.AND.EX P3, PT, R141, RZ, PT, P3 ;  /* 0x000000ff8d00720c */ /* 0x000fe40003f65330 */
[----:B------:R-:W-:Y:S02]  /*5ae0*/  PLOP3.LUT P1, PT, PT, PT, PT, 0x8, 0x80 ;  /* 0x000000000080781c */ /* 0x000fe40003f2e170 */
[----:B------:R-:W-:Y:S02]  /*5af0*/  PLOP3.LUT P0, PT, PT, PT, UP1, 0x80, 0x8 ;  /* 0x000000000008781c */ /* 0x000fe40003f0f018 */
[----:B------:R-:W-:Y:S02]  /*5b00*/  ISETP.NE.AND.EX P4, PT, R137, RZ, PT, P4 ;  /* 0x000000ff8900720c */ /* 0x000fe40003f85340 */
[----:B------:R-:W2:Y:S09]  /*5b10*/  @UP1 LDCU.64 UR4, c[0x0][0x888] ;  /* 0x00011100ff0417ac */ /* 0x000eb20008000a00 */
[----:B------:R-:W-:Y:S01]  /*5b20*/  @P0 PLOP3.LUT P1, PT, P3, PT, PT, 0x80, 0x8 ;  /* 0x000000000008081c */ /* 0x000fe20001f2f070 */
[----:B--2---:R-:W-:Y:S04]  /*5b30*/  @UP1 UISETP.NE.U32.AND UP0, UPT, UR4, URZ, UPT ;  /* 0x000000ff0400128c */ /* 0x004fe8000bf05070 */
[----:B------:R-:W-:Y:S04]  /*5b40*/  @UP1 UISETP.NE.AND.EX UP0, UPT, UR5, URZ, UPT, UP0 ;  /* 0x000000ff0500128c */ /* 0x000fe8000bf05300 */
[----:B------:R-:W-:Y:S01]  /*5b50*/  @UP1 USEL UR4, URZ, 0xffffffff, UP0 ;  /* 0xffffffffff041887 */ /* 0x000fe20008000000 */
[----:B------:R-:W-:Y:S11]  /*5b60*/  @!P3 BRA `(.L_x_101) ;  /* 0x000000000030b947 */ /* 0x000ff60003800000 */
        /* <DEDUP_REMOVED lines=12> */
.L_x_101:
[----:B------:R-:W-:Y:S05]  /*5c30*/  @!P4 BRA `(.L_x_102) ;  /* 0x000000000024c947 */ /* 0x000fea0003800000 */
[----:B------:R-:W-:Y:S01]  /*5c40*/  ISETP.NE.U32.AND P2, PT, R134, RZ, PT ;  /* 0x000000ff8600720c */ /* 0x000fe20003f45070 */
[----:B------:R-:W2:Y:S03]  /*5c50*/  LDCU.64 UR6, c[0x0][0x358] ;  /* 0x00006b00ff0677ac */ /* 0x000ea60008000a00 */
[----:B------:R-:W-:Y:S11]  /*5c60*/  ISETP.NE.AND.EX P2, PT, R135, RZ, PT, P2 ;  /* 0x000000ff8700720c */ /* 0x000ff60003f45320 */
[----:B------:R-:W-:Y:S02]  /*5c70*/  @!UPT UIADD3 URZ, UPT, UPT, URZ, URZ, URZ ;  /* 0x000000fffffff290 */ /* 0x000fe4000fffe0ff */
[----:B------:R-:W4:Y:S01]  /*5c80*/  @P2 LDC.64 R2, c[0x0][0x8a8] ;  /* 0x00022a00ff022b82 */ /* 0x000f220000000a00 */
[----:B-1----:R-:W-:Y:S04]  /*5c90*/  @P2 IMAD R0, R136, UR36, RZ ;  /* 0x0000002488002c24 */ /* 0x002fe8000f8e02ff */
[----:B----4-:R-:W-:Y:S05]  /*5ca0*/  @P2 IMAD.WIDE R2, R0, 0x4, R2 ;  /* 0x0000000400022825 */ /* 0x010fea00078e0202 */
[----:B--2--5:R2:W5:Y:S02]  /*5cb0*/  @P2 LDG.E R70, desc[UR6][R2.64] ;  /* 0x0000000602462981 */ /* 0x024564000c1e1900 */
[----:B--2---:R-:W4:Y:S02]  /*5cc0*/  @!P2 LDC R70, c[0x0][0x8a0] ;  /* 0x00022800ff46ab82 */ /* 0x004f240000000800 */
.L_x_102:
[----:B---3-5:R-:W-:Y:S01]  /*5cd0*/  @P0 ISETP.NE.AND P4, PT, R72, RZ, PT ;  /* 0x000000ff4800020c */ /* 0x028fe20003f85270 */
[----:B-1----:R-:W-:Y:S01]  /*5ce0*/  IMAD.U32 R0, RZ, RZ, UR4 ;  /* 0x00000004ff007e24 */ /* 0x002fe2000f8e00ff */
[----:B------:R-:W-:Y:S01]  /*5cf0*/  @P0 LOP3.LUT P2, RZ, R147, 0xff, RZ, 0xc0, !PT ;  /* 0x000000ff93ff0812 */ /* 0x000fe2000784c0ff */
[----:B------:R-:W-:Y:S01]  /*5d00*/  BSSY B1, `(.L_x_103) ;  /* 0x000003d000017945 */ /* 0x000fe20003800000 */
[----:B------:R-:W-:Y:S02]  /*5d10*/  @P0 SEL R2, RZ, 0xffffffff, P4 ;  /* 0xffffffffff020807 */ /* 0x000fe40002000000 */
[----:B------:R-:W-:Y:S02]  /*5d20*/  CS2R R90, SRZ ;  /* 0x00000000005a7805 */ /* 0x000fe4000001ff00 */
[----:B------:R-:W-:Y:S02]  /*5d30*/  LEA R149, R68, UR44, 0x3 ;  /* 0x0000002c44957c11 */ /* 0x000fe4000f8e18ff */
[----:B------:R-:W-:Y:S02]  /*5d40*/  CS2R R88, SRZ ;  /* 0x0000000000587805 */ /* 0x000fe4000001ff00 */
[----:B------:R-:W-:Y:S02]  /*5d50*/  @P1 SEL R2, R0, R2, !P2 ;  /* 0x0000000200021207 */ /* 0x000fe40005000000 */
[----:B------:R-:W-:Y:S02]  /*5d60*/  CS2R R86, SRZ ;  /* 0x0000000000567805 */ /* 0x000fe4000001ff00 */
[----:B------:R-:W-:Y:S02]  /*5d70*/  SHF.L.U32 R4, R153, 0x1f, RZ ;  /* 0x0000001f99047819 */ /* 0x000fe400000006ff */
[----:B------:R-:W-:Y:S02]  /*5d80*/  CS2R R84, SRZ ;  /* 0x0000000000547805 */ /* 0x000fe4000001ff00 */
[----:B------:R-:W-:Y:S02]  /*5d90*/  @P0 LOP3.LUT R2, R2, 0x1, RZ, 0xc0, !PT ;  /* 0x0000000102020812 */ /* 0x000fe400078ec0ff */
[----:B------:R-:W-:Y:S02]  /*5da0*/  CS2R R82, SRZ ;  /* 0x0000000000527805 */ /* 0x000fe4000001ff00 */
[----:B------:R-:W-:Y:S02]  /*5db0*/  PLOP3.LUT P5, PT, PT, PT, PT, 0x8, 0x80 ;  /* 0x000000000080781c */ /* 0x000fe40003fae170 */
[----:B------:R-:W-:Y:S02]  /*5dc0*/  CS2R R80, SRZ ;  /* 0x0000000000507805 */ /* 0x000fe4000001ff00 */
[----:B------:R-:W-:Y:S01]  /*5dd0*/  ISETP.NE.U32.OR P1, PT, R2, 0x1, !P0 ;  /* 0x000000010200780c */ /* 0x000fe20004725470 */
[----:B------:R-:W-:Y:S01]  /*5de0*/  IMAD R2, R68, 0x40, R69 ;  /* 0x0000004044027824 */ /* 0x000fe200078e0245 */
[----:B------:R-:W-:Y:S02]  /*5df0*/  CS2R R18, SRZ ;  /* 0x0000000000127805 */ /* 0x000fe4000001ff00 */
[----:B------:R-:W-:Y:S09]  /*5e00*/  CS2R R16, SRZ ;  /* 0x0000000000107805 */ /* 0x000ff2000001ff00 */
[----:B------:R-:W-:Y:S04]  /*5e10*/  @P1 SHF.L.U32 R0, R151, 0x1f, RZ ;  /* 0x0000001f97001819 */ /* 0x000fe800000006ff */
[----:B------:R-:W1:Y:S01]  /*5e20*/  @P1 SYNCS.PHASECHK.TRANS64.TRYWAIT P0, [UR44+0x50], R0 ;  /* 0x00005000ff0015a7 */ /* 0x000e62000800112c */
[----:B------:R2:W3:Y:S01]  /*5e30*/  SYNCS.PHASECHK.TRANS64.TRYWAIT P4, [R149+URZ+0x90], R4 ;  /* 0x00009004950075a7 */ /* 0x0004e200080811ff */
[----:B-1----:R-:W-:Y:S01]  /*5e40*/  @P1 PLOP3.LUT P5, PT, P0, PT, PT, 0x8, 0x80 ;  /* 0x000000000080181c */ /* 0x002fe200007ae170 */
[----:B------:R-:W-:Y:S01]  /*5e50*/  @!UPT UIADD3 URZ, UPT, UPT, URZ, URZ, URZ ;  /* 0x000000fffffff290 */ /* 0x000fe2000fffe0ff */
[----:B--23--:R-:W-:Y:S11]  /*5e60*/  @!P1 BRA `(.L_x_104) ;  /* 0x0000000000989947 */ /* 0x00cff60003800000 */
[----:B------:R-:W-:Y:S01]  /*5e70*/  ISETP.NE.U32.AND P0, PT, RZ, UR58, PT ;  /* 0x0000003aff007c0c */ /* 0x000fe2000bf05070 */
[----:B------:R-:W-:Y:S01]  /*5e80*/  BSSY B0, `(.L_x_105) ;  /* 0x0000016000007945 */ /* 0x000fe20003800000 */
[----:B------:R-:W-:Y:S02]  /*5e90*/  ISETP.NE.AND P2, PT, R72, RZ, PT ;  /* 0x000000ff4800720c */ /* 0x000fe40003f45270 */
[----:B------:R-:W-:Y:S02]  /*5ea0*/  CS2R R18, SRZ ;  /* 0x0000000000127805 */ /* 0x000fe4000001ff00 */
[----:B------:R-:W-:Y:S02]  /*5eb0*/  ISETP.NE.AND.EX P0, PT, RZ, UR59, PT, P0 ;  /* 0x0000003bff007c0c */ /* 0x000fe4000bf05300 */
[----:B------:R-:W-:Y:S02]  /*5ec0*/  CS2R R16, SRZ ;  /* 0x0000000000107805 */ /* 0x000fe4000001ff00 */
[----:B------:R-:W-:Y:S02]  /*5ed0*/  LOP3.LUT P1, RZ, R147, 0xff, RZ, 0xc0, !PT ;  /* 0x000000ff93ff7812 */ /* 0x000fe4000782c0ff */
[----:B------:R-:W-:Y:S02]  /*5ee0*/  CS2R R82, SRZ ;  /* 0x0000000000527805 */ /* 0x000fe4000001ff00 */
[----:B------:R-:W-:Y:S02]  /*5ef0*/  SEL R0, RZ, 0xffffffff, P2 ;  /* 0xffffffffff007807 */ /* 0x000fe40001000000 */
[----:B------:R-:W-:Y:S02]  /*5f00*/  CS2R R80, SRZ ;  /* 0x0000000000507805 */ /* 0x000fe4000001ff00 */
[----:B------:R-:W-:Y:S02]  /*5f10*/  SEL R3, RZ, 0xffffffff, P0 ;  /* 0xffffffffff037807 */ /* 0x000fe40000000000 */
[----:B------:R-:W-:Y:S02]  /*5f20*/  CS2R R86, SRZ ;  /* 0x0000000000567805 */ /* 0x000fe4000001ff00 */
[----:B------:R-:W-:Y:S02]  /*5f30*/  CS2R R84, SRZ ;  /* 0x0000000000547805 */ /* 0x000fe4000001ff00 */
[----:B------:R-:W-:Y:S02]  /*5f40*/  CS2R R90, SRZ ;  /* 0x00000000005a7805 */ /* 0x000fe4000001ff00 */
[----:B------:R-:W-:Y:S02]  /*5f50*/  @P3 SEL R0, R3, R0, !P1 ;  /* 0x0000000003003207 */ /* 0x000fe40004800000 */
[----:B------:R-:W-:Y:S02]  /*5f60*/  CS2R R88, SRZ ;  /* 0x0000000000587805 */ /* 0x000fe4000001ff00 */
[----:B------:R-:W-:Y:S04]  /*5f70*/  LOP3.LUT R0, R0, 0x1, RZ, 0xc0, !PT ;  /* 0x0000000100007812 */ /* 0x000fe800078ec0ff */
[----:B------:R-:W-:Y:S01]  /*5f80*/  ISETP.NE.U32.AND P0, PT, R0, 0x1, PT ;  /* 0x000000010000780c */ /* 0x000fe20003f05070 */
[----:B------:R-:W-:Y:S01]  /*5f90*/  @!UPT UIADD3 URZ, UPT, UPT, URZ, URZ, URZ ;  /* 0x000000fffffff290 */ /* 0x000fe2000fffe0ff */
[----:B------:R-:W-:Y:S11]  /*5fa0*/  @!P5 BRA `(.L_x_106) ;  /* 0x00000000000cd947 */ /* 0x000ff60003800000 */
[----:B------:R-:W-:Y:S04]  /*5fb0*/  SHF.L.U32 R3, R151, 0x1f, RZ ;  /* 0x0000001f97037819 */ /* 0x000fe800000006ff */
[----:B------:R-:W1:Y:S02]  /*5fc0*/  SYNCS.PHASECHK.TRANS64.TRYWAIT P1, [UR44+0x50], R3 ;  /* 0x00005003ff0075a7 */ /* 0x000e64000802112c */
[----:B-1----:R-:W-:Y:S05]  /*5fd0*/  @!P1 BRA `(.L_x_107) ;  /* 0x0000002000009947 */ /* 0x002fea0003800000 */
.L_x_106:
[----:B------:R-:W-:Y:S05]  /*5fe0*/  BSYNC B0 ;  /* 0x0000000000007941 */ /* 0x000fea0003800000 */
.L_x_105:
[----:B------:R2:W3:Y:S01]  /*5ff0*/  @P0 LDS.128 R16, [R146+UR44+0x200] ;  /* 0x0002002c92100984 */ /* 0x0004e20008000c00 */
[----:B------:R-:W-:Y:S01]  /*6000*/  UIADD3 UR4, UPT, UPT, UR44, 0x58, URZ ;  /* 0x000000582c047890 */ /* 0x000fe2000fffe0ff */
[----:B------:R-:W-:Y:S02]  /*6010*/  LOP3.LUT R151, R151, 0x1, RZ, 0x3c, !PT ;  /* 0x0000000197977812 */ /* 0x000fe400078e3cff */
[----:B------:R2:W1:Y:S01]  /*6020*/  @P0 LDS.128 R80, [R145+0x200] ;  /* 0x0002000091500984 */ /* 0x0004620000000c00 */
[----:B------:R-:W-:Y:S03]  /*6030*/  UPRMT UR4, UR55, 0x654, UR4 ;  /* 0x0000065437047896 */ /* 0x000fe60008000004 */
[----:B------:R2:W1:Y:S04]  /*6040*/  @P0 LDS.128 R84, [R144+0x200] ;  /* 0x0002000090540984 */ /* 0x0004680000000c00 */
[----:B------:R2:W1:Y:S01]  /*6050*/  @P0 LDS.128 R88, [R143+0x200] ;  /* 0x000200008f580984 */ /* 0x0004620000000c00 */
[----:B------:R-:W-:Y:S01]  /*6060*/  @!PT LDS RZ, [RZ] ;  /* 0x00000000fffff984 */ /* 0x000fe20000000800 */
[----:B------:R-:W-:Y:S01]  /*6070*/  @!PT LDS RZ, [RZ] ;  /* 0x00000000fffff984 */ /* 0x000fe20000000800 */
[----:B------:R-:W-:Y:S01]  /*6080*/  @!PT LDS RZ, [RZ] ;  /* 0x00000000fffff984 */ /* 0x000fe20000000800 */
[----:B------:R-:W-:Y:S01]  /*6090*/  @!PT LDS RZ, [RZ] ;  /* 0x00000000fffff984 */ /* 0x000fe20000000800 */
[----:B------:R5:W-:Y:S06]  /*60a0*/  MEMBAR.ALL.CTA ;  /* 0x0000000000007992 */ /* 0x000bec0000008000 */
[----:B-----5:R-:W5:Y:S02]  /*60b0*/  FENCE.VIEW.ASYNC.S ;  /* 0x00000000000073c6 */ /* 0x020f640000000000 */
[----:B-----5:R-:W-:Y:S01]  /*60c0*/  SYNCS.ARRIVE.TRANS64.RED.A1T0 RZ, [UR4], RZ ;  /* 0x000000ffffff79a7 */ /* 0x020fe20008100404 */
.L_x_104:
[----:B------:R-:W-:Y:S05]  /*60d0*/  BSYNC B1 ;  /* 0x0000000000017941 */ /* 0x000fea0003800000 */
.L_x_103:
[----:B-1----:R-:W-:Y:S04]  /*60e0*/  SHF.R.U32.HI R0, RZ, 0x15, R2 ;  /* 0x00000015ff007819 */ /* 0x002fe80000011602 */
[----:B------:R-:W-:Y:S01]  /*60f0*/  LOP3.LUT P0, RZ, R0, 0x3, R148, 0x48, !PT ;  /* 0x0000000300ff7812 */ /* 0x000fe20007804894 */
[----:B------:R-:W-:Y:S01]  /*6100*/  @!UPT UIADD3 URZ, UPT, UPT, URZ, URZ, URZ ;  /* 0x000000fffffff290 */ /* 0x000fe2000fffe0ff */
[----:B------:R-:W-:Y:S11]  /*6110*/  @P4 BRA `(.L_x_108) ;  /* 0x0000000000084947 */ /* 0x000ff60003800000 */
[----:B------:R-:W1:Y:S02]  /*6120*/  SYNCS.PHASECHK.TRANS64.TRYWAIT P1, [R149+URZ+0x90], R4 ;  /* 0x00009004950075a7 */ /* 0x000e6400080211ff */
[----:B-1----:R-:W-:Y:S05]  /*6130*/  @!P1 BRA `(.L_x_109) ;  /* 0x0000001c00c09947 */ /* 0x002fea0003800000 */
.L_x_108:
[----:B------:R-:W-:Y:S05]  /*6140*/  @!P0 BRA `(.L_x_110) ;  /* 0x0000000000408947 */ /* 0x000fea0003800000 */
[----:B------:R-:W1:Y:S01]  /*6150*/  LDCU.64 UR8, c[0x4][0x70] ;  /* 0x01000e00ff0877ac */ /* 0x000e620008000a00 */
[----:B------:R-:W-:Y:S01]  /*6160*/  MOV R15, 0x0 ;  /* 0x00000000000f7802 */ /* 0x000fe20000000f00 */
[----:B------:R-:W-:Y:S02]  /*6170*/  HFMA2 R12, -RZ, RZ, 0, 5.9604644775390625e-08 ;  /* 0x00000001ff0c7431 */ /* 0x000fe400000001ff */
[----:B------:R-:W-:Y:S02]  /*6180*/  IMAD.MOV.U32 R8, RZ, RZ, 0x192 ;  /* 0x00000192ff087424 */ /* 0x000fe400078e00ff */
[----:B------:R-:W-:Y:S01]  /*6190*/  IMAD.MOV.U32 R13, RZ, RZ, RZ ;  /* 0x000000ffff0d7224 */ /* 0x000fe200078e00ff */
[----:B------:R-:W5:Y:S01]  /*61a0*/  LDCU.64 UR6, c[0x4][0x78] ;  /* 0x01000f00ff0677ac */ /* 0x000f620008000a00 */
[----:B------:R-:W2:Y:S01]  /*61b0*/  LDC.64 R14, c[0x4][R15] ;  /* 0x010000000f0e7b82 */ /* 0x000ea20000000a00 */
[----:B------:R-:W3:Y:S01]  /*61c0*/  LDCU.64 UR4, c[0x4][0x10] ;  /* 0x01000200ff0477ac */ /* 0x000ee20008000a00 */
[----:B-1----:R-:W-:Y:S01]  /*61d0*/  MOV R5, UR9 ;  /* 0x0000000900057c02 */ /* 0x002fe20008000f00 */
[----:B------:R-:W-:Y:S01]  /*61e0*/  IMAD.U32 R4, RZ, RZ, UR8 ;  /* 0x00000008ff047e24 */ /* 0x000fe2000f8e00ff */
[----:B-----5:R-:W-:Y:S01]  /*61f0*/  MOV R7, UR7 ;  /* 0x0000000700077c02 */ /* 0x020fe20008000f00 */
[----:B------:R-:W-:Y:S01]  /*6200*/  IMAD.U32 R6, RZ, RZ, UR6 ;  /* 0x00000006ff067e24 */ /* 0x000fe2000f8e00ff */
[----:B---3--:R-:W-:Y:S01]  /*6210*/  MOV R11, UR5 ;  /* 0x00000005000b7c02 */ /* 0x008fe20008000f00 */
[----:B------:R-:W-:Y:S02]  /*6220*/  IMAD.U32 R10, RZ, RZ, UR4 ;  /* 0x00000004ff0a7e24 */ /* 0x000fe4000f8e00ff */
[----:B------:R-:W-:Y:S07]  /*6230*/  LEPC R20, `(.L_x_110) ;  /* 0x000000001014794e */ /* 0x000fee0000000000 */
[----:B--2-4-:R-:W-:Y:S05]  /*6240*/  CALL.ABS.NOINC R14 ;  /* 0x000000000e007343 */ /* 0x014fea0003c00000 */
.L_x_110:
[----:B------:R-:W-:Y:S01]  /*6250*/  LOP3.LUT P0, RZ, R142, 0x60, RZ, 0xc0, !PT ;  /* 0x000000608eff7812 */ /* 0x000fe2000780c0ff */
[----:B------:R-:W-:Y:S05]  /*6260*/  WARPSYNC.ALL ;  /* 0x0000000000007948 */ /* 0x000fea0003800000 */
[----:B------:R-:W-:Y:S01]  /*6270*/  R2UR UR4, R2 ;  /* 0x00000000020472ca */ /* 0x000fe200000e0000 */
[----:B---3--:R-:W-:Y:S01]  /*6280*/  IMAD.U32 R129, R18, 0x10000, RZ ;  /* 0x0001000012817824 */ /* 0x008fe200078e00ff */
[----:B------:R-:W-:Y:S01]  /*6290*/  PRMT R71, R16, 0x8880, RZ ;  /* 0x0000888010477816 */ /* 0x000fe200000000ff */
[----:B------:R-:W-:Y:S01]  /*62a0*/  IMAD.SHL.U32 R92, R90, 0x100, RZ ;  /* 0x000001005a5c7824 */ /* 0x000fe200078e00ff */
[C---:B------:R-:W-:Y:S01]  /*62b0*/  SHF.L.U32 R73, R16.reuse, 0x10, RZ ;  /* 0x0000001010497819 */ /* 0x040fe200000006ff */
[----:B------:R-:W-:Y:S01]  /*62c0*/  IMAD.U32 R114, R83, 0x10000, RZ ;  /* 0x0001000053727824 */ /* 0x000fe200078e00ff */
[----:B------:R-:W-:Y:S01]  /*62d0*/  SHF.L.U32 R74, R16, 0x8, RZ ;  /* 0x00000008104a7819 */ /* 0x000fe200000006ff */
[----:B------:R-:W-:Y:S01]  /*62e0*/  IMAD.U32 R103, R88, 0x10000, RZ ;  /* 0x0001000058677824 */ /* 0x000fe200078e00ff */
[----:B------:R-:W-:Y:S01]  /*62f0*/  SHF.R.S32.HI R75, RZ, 0x18, R16 ;  /* 0x00000018ff4b7819 */ /* 0x000fe20000011410 */
[----:B------:R-:W-:Y:S01]  /*6300*/  IMAD.SHL.U32 R122, R80, 0x100, RZ ;  /* 0x00000100507a7824 */ /* 0x000fe200078e00ff */
[----:B------:R-:W-:Y:S01]  /*6310*/  PRMT R133, R17, 0x8880, RZ ;  /* 0x0000888011857816 */ /* 0x000fe200000000ff */
[----:B------:R-:W-:Y:S01]  /*6320*/  IMAD.SHL.U32 R107, R85, 0x100, RZ ;  /* 0x00000100556b7824 */ /* 0x000fe200078e00ff */
[C---:B------:R-:W-:Y:S01]  /*6330*/  SHF.L.U32 R132, R17.reuse, 0x10, RZ ;  /* 0x0000001011847819 */ /* 0x040fe200000006ff */
[----:B------:R-:W-:Y:S01]  /*6340*/  BSSY.RECONVERGENT B0, `(.L_x_111) ;  /* 0x0000122000007945 */ /* 0x000fe20003800200 */
[----:B------:R-:W-:Y:S02]  /*6350*/  SHF.L.U32 R131, R17, 0x8, RZ ;  /* 0x0000000811837819 */ /* 0x000fe400000006ff */
[----:B------:R-:W-:Y:S02]  /*6360*/  SHF.R.S32.HI R76, RZ, 0x18, R17 ;  /* 0x00000018ff4c7819 */ /* 0x000fe40000011411 */
[C---:B------:R-:W-:Y:S02]  /*6370*/  PRMT R130, R18.reuse, 0x8880, RZ ;  /* 0x0000888012827816 */ /* 0x040fe400000000ff */
[----:B------:R-:W-:Y:S02]  /*6380*/  SHF.L.U32 R128, R18, 0x8, RZ ;  /* 0x0000000812807819 */ /* 0x000fe400000006ff */
[----:B------:R-:W-:Y:S02]  /*6390*/  SHF.R.S32.HI R77, RZ, 0x18, R18 ;  /* 0x00000018ff4d7819 */ /* 0x000fe40000011412 */
[C---:B------:R-:W-:Y:S02]  /*63a0*/  PRMT R127, R19.reuse, 0x8880, RZ ;  /* 0x00008880137f7816 */ /* 0x040fe400000000ff */
[C---:B------:R-:W-:Y:S02]  /*63b0*/  SHF.L.U32 R126, R19.reuse, 0x10, RZ ;  /* 0x00000010137e7819 */ /* 0x040fe400000006ff */
[----:B------:R-:W-:Y:S02]  /*63c0*/  SHF.L.U32 R125, R19, 0x8, RZ ;  /* 0x00000008137d7819 */ /* 0x000fe400000006ff */
[----:B------:R-:W-:Y:S02]  /*63d0*/  SHF.R.S32.HI R78, RZ, 0x18, R19 ;  /* 0x00000018ff4e7819 */ /* 0x000fe40000011413 */
[----:B------:R-:W1:Y:S01]  /*63e0*/  LDTM.x64 R4, tmem[UR4] ;  /* 0x00000004000479ee */ /* 0x000e620008340000 */
[----:B------:R-:W-:Y:S01]  /*63f0*/  NOP ;  /* 0x0000000000007918 */ /* 0x000fe20000000000 */
[----:B------:R-:W-:Y:S02]  /*6400*/  IADD3 R149, PT, PT, R149, 0xb0, RZ ;  /* 0x000000b095957810 */ /* 0x000fe40007ffe0ff */
[----:B------:R-:W-:Y:S02]  /*6410*/  SHF.R.S32.HI R73, RZ, 0x18, R73 ;  /* 0x00000018ff497819 */ /* 0x000fe40000011449 */
[----:B------:R-:W-:Y:S02]  /*6420*/  LOP3.LUT R149, R149, 0xfefffff8, RZ, 0xc0, !PT ;  /* 0xfefffff895957812 */ /* 0x000fe400078ec0ff */
[C---:B------:R-:W-:Y:S02]  /*6430*/  PRMT R94, R90.reuse, 0x8880, RZ ;  /* 0x000088805a5e7816 */ /* 0x040fe400000000ff */
[----:B-1----:R1:W-:Y:S01]  /*6440*/  SYNCS.ARRIVE.TRANS64.RED.A1T0 RZ, [R149+URZ], RZ ;  /* 0x000000ff95ff79a7 */ /* 0x0023e200081004ff */
[----:B------:R-:W-:Y:S02]  /*6450*/  SHF.L.U32 R93, R90, 0x10, RZ ;  /* 0x000000105a5d7819 */ /* 0x000fe400000006ff */
[----:B------:R-:W-:Y:S02]  /*6460*/  SHF.R.S32.HI R74, RZ, 0x18, R74 ;  /* 0x00000018ff4a7819 */ /* 0x000fe4000001144a */
[C---:B------:R-:W-:Y:S02]  /*6470*/  PRMT R124, R80.reuse, 0x8880, RZ ;  /* 0x00008880507c7816 */ /* 0x040fe400000000ff */
[----:B------:R-:W-:Y:S02]  /*6480*/  SHF.L.U32 R123, R80, 0x10, RZ ;  /* 0x00000010507b7819 */ /* 0x000fe400000006ff */
[C---:B------:R-:W-:Y:S02]  /*6490*/  PRMT R121, R81.reuse, 0x8880, RZ ;  /* 0x0000888051797816 */ /* 0x040fe400000000ff */
[----:B------:R-:W-:Y:S02]  /*64a0*/  SHF.R.S32.HI R79, RZ, 0x18, R80 ;  /* 0x00000018ff4f7819 */ /* 0x000fe40000011450 */
[----:B------:R-:W-:Y:S01]  /*64b0*/  SHF.L.U32 R120, R81, 0x10, RZ ;  /* 0x0000001051787819 */ /* 0x000fe200000006ff */
[C---:B----4-:R-:W-:Y:S01]  /*64c0*/  IMAD R0, R70.reuse, R4, RZ ;  /* 0x0000000446007224 */ /* 0x050fe200078e02ff */
[----:B------:R-:W-:Y:S01]  /*64d0*/  SHF.R.S32.HI R4, RZ, 0x18, R132 ;  /* 0x00000018ff047819 */ /* 0x000fe20000011484 */
[C---:B------:R-:W-:Y:S01]  /*64e0*/  IMAD R2, R70.reuse, R5, RZ ;  /* 0x0000000546027224 */ /* 0x040fe200078e02ff */
[----:B------:R-:W-:Y:S01]  /*64f0*/  SHF.R.S32.HI R5, RZ, 0x18, R131 ;  /* 0x00000018ff057819 */ /* 0x000fe20000011483 */
[----:B------:R-:W-:Y:S01]  /*6500*/  IMAD R3, R70, R6, RZ ;  /* 0x0000000646037224 */ /* 0x000fe200078e02ff */
[----:B------:R-:W-:Y:S01]  /*6510*/  PRMT R118, R82, 0x8880, RZ ;  /* 0x0000888052767816 */ /* 0x000fe200000000ff */
[-C--:B------:R-:W-:Y:S01]  /*6520*/  IMAD R0, R71, R72.reuse, R0 ;  /* 0x0000004847007224 */ /* 0x080fe200078e0200 */
[----:B------:R-:W-:Y:S01]  /*6530*/  SHF.R.S32.HI R80, RZ, 0x18, R81 ;  /* 0x00000018ff507819 */ /* 0x000fe20000011451 */
[----:B------:R-:W-:Y:S01]  /*6540*/  IMAD R7, R70, R7, RZ ;  /* 0x0000000746077224 */ /* 0x000fe200078e02ff */
[----:B------:R-:W-:Y:S01]  /*6550*/  SHF.L.U32 R117, R82, 0x10, RZ ;  /* 0x0000001052757819 */ /* 0x000fe200000006ff */
[-C--:B------:R-:W-:Y:S01]  /*6560*/  IMAD R2, R73, R72.reuse, R2 ;  /* 0x0000004849027224 */ /* 0x080fe200078e0202 */
[----:B------:R-:W-:Y:S01]  /*6570*/  PRMT R115, R83, 0x8880, RZ ;  /* 0x0000888053737816 */ /* 0x000fe200000000ff */
[-C--:B------:R-:W-:Y:S01]  /*6580*/  IMAD R3, R74, R72.reuse, R3 ;  /* 0x000000484a037224 */ /* 0x080fe200078e0203 */
[----:B------:R-:W-:Y:S01]  /*6590*/  SHF.R.S32.HI R74, RZ, 0x18, R90 ;  /* 0x00000018ff4a7819 */ /* 0x000fe2000001145a */
[----:B------:R-:W-:Y:S01]  /*65a0*/  IMAD R7, R75, R72, R7 ;  /* 0x000000484b077224 */ /* 0x000fe200078e0207 */
[----:B------:R-:W-:Y:S01]  /*65b0*/  PRMT R112, R84, 0x8880, RZ ;  /* 0x0000888054707816 */ /* 0x000fe200000000ff */
[----:B------:R-:W-:Y:S01]  /*65c0*/  IMAD R8, R70, R8, RZ ;  /* 0x0000000846087224 */ /* 0x000fe200078e02ff */
[----:B------:R-:W-:Y:S01]  /*65d0*/  SHF.L.U32 R111, R84, 0x10, RZ ;  /* 0x00000010546f7819 */ /* 0x000fe200000006ff */
[C---:B------:R-:W-:Y:S01]  /*65e0*/  IMAD R9, R70.reuse, R9, RZ ;  /* 0x0000000946097224 */ /* 0x040fe200078e02ff */
[----:B------:R-:W-:Y:S01]  /*65f0*/  I2IP.S8.S32.SAT R90, R7, R3, RZ ;  /* 0x00000003075a7239 */ /* 0x000fe200000014ff */
[C---:B------:R-:W-:Y:S01]  /*6600*/  IMAD R10, R70.reuse, R10, RZ ;  /* 0x0000000a460a7224 */ /* 0x040fe200078e02ff */
[----:B------:R-:W-:Y:S01]  /*6610*/  MOV R3, R133 ;  /* 0x0000008500037202 */ /* 0x000fe20000000f00 */
[C---:B------:R-:W-:Y:S01]  /*6620*/  IMAD R11, R70.reuse, R11, RZ ;  /* 0x0000000b460b7224 */ /* 0x040fe200078e02ff */
[C---:B------:R-:W-:Y:S01]  /*6630*/  PRMT R109, R85.reuse, 0x8880, RZ ;  /* 0x00008880556d7816 */ /* 0x040fe200000000ff */
[----:B------:R-:W-:Y:S01]  /*6640*/  IMAD R6, R70, R19, RZ ;  /* 0x0000001346067224 */ /* 0x000fe200078e02ff */
[----:B------:R-:W-:Y:S01]  /*6650*/  SHF.L.U32 R108, R85, 0x10, RZ ;  /* 0x00000010556c7819 */ /* 0x000fe200000006ff */
[----:B------:R-:W-:Y:S01]  /*6660*/  IMAD R8, R3, R72, R8 ;  /* 0x0000004803087224 */ /* 0x000fe200078e0208 */
[----:B------:R-:W-:Y:S01]  /*6670*/  MOV R3, R130 ;  /* 0x0000008200037202 */ /* 0x000fe20000000f00 */
[----:B------:R-:W-:Y:S01]  /*6680*/  IMAD R9, R4, R72, R9 ;  /* 0x0000004804097224 */ /* 0x000fe200078e0209 */
[----:B------:R-:W-:Y:S01]  /*6690*/  SHF.R.S32.HI R4, RZ, 0x18, R129 ;  /* 0x00000018ff047819 */ /* 0x000fe20000011481 */
[----:B------:R-:W-:Y:S01]  /*66a0*/  IMAD R19, R70, R24, RZ ;  /* 0x0000001846137224 */ /* 0x000fe200078e02ff */
[----:B------:R-:W-:Y:S01]  /*66b0*/  PRMT R106, R86, 0x8880, RZ ;  /* 0x00008880566a7816 */ /* 0x000fe200000000ff */
[----:B------:R-:W-:Y:S01]  /*66c0*/  IMAD R10, R5, R72, R10 ;  /* 0x00000048050a7224 */ /* 0x000fe200078e020a */
[----:B------:R-:W-:Y:S01]  /*66d0*/  SHF.R.S32.HI R5, RZ, 0x18, R128 ;  /* 0x00000018ff057819 */ /* 0x000fe20000011480 */
[----:B------:R-:W-:Y:S01]  /*66e0*/  IMAD R12, R70, R12, RZ ;  /* 0x0000000c460c7224 */ /* 0x000fe200078e02ff */
[----:B------:R-:W-:Y:S01]  /*66f0*/  SHF.L.U32 R104, R86, 0x10, RZ ;  /* 0x0000001056687819 */ /* 0x000fe200000006ff */
[C---:B------:R-:W-:Y:S01]  /*6700*/  IMAD R24, R70.reuse, R29, RZ ;  /* 0x0000001d46187224 */ /* 0x040fe200078e02ff */
[C---:B------:R-:W-:Y:S01]  /*6710*/  PRMT R100, R87.reuse, 0x8880, RZ ;  /* 0x0000888057647816 */ /* 0x040fe200000000ff */
[----:B------:R-:W-:Y:S01]  /*6720*/  IMAD R29, R70, R34, RZ ;  /* 0x00000022461d7224 */ /* 0x000fe200078e02ff */
[----:B------:R-:W-:Y:S01]  /*6730*/  SHF.L.U32 R99, R87, 0x10, RZ ;  /* 0x0000001057637819 */ /* 0x000fe200000006ff */
[----:B------:R-:W-:Y:S01]  /*6740*/  IMAD R11, R76, R72, R11 ;  /* 0x000000484c0b7224 */ /* 0x000fe200078e020b */
[----:B------:R-:W-:Y:S01]  /*6750*/  PRMT R105, R88, 0x8880, RZ ;  /* 0x0000888058697816 */ /* 0x000fe200000000ff */
[C---:B------:R-:W-:Y:S01]  /*6760*/  IMAD R13, R70.reuse, R13, RZ ;  /* 0x0000000d460d7224 */ /* 0x040fe200078e02ff */
[----:B------:R-:W-:Y:S01]  /*6770*/  PRMT R97, R89, 0x8880, RZ ;  /* 0x0000888059617816 */ /* 0x000fe200000000ff */
[C---:B------:R-:W-:Y:S01]  /*6780*/  IMAD R34, R70.reuse, R39, RZ ;  /* 0x0000002746227224 */ /* 0x040fe200078e02ff */
[----:B------:R-:W-:Y:S01]  /*6790*/  I2IP.S8.S32.SAT R11, R11, R10, RZ ;  /* 0x0000000a0b0b7239 */ /* 0x000fe200000014ff */
[C---:B------:R-:W-:Y:S01]  /*67a0*/  IMAD R39, R70.reuse, R44, RZ ;  /* 0x0000002c46277224 */ /* 0x040fe200078e02ff */
[----:B------:R-:W-:Y:S01]  /*67b0*/  SHF.R.S32.HI R71, RZ, 0x18, R88 ;  /* 0x00000018ff477819 */ /* 0x000fe20000011458 */
[C---:B------:R-:W-:Y:S01]  /*67c0*/  IMAD R14, R70.reuse, R14, RZ ;  /* 0x0000000e460e7224 */ /* 0x040fe200078e02ff */
[----:B------:R-:W-:Y:S01]  /*67d0*/  SHF.L.U32 R96, R89, 0x10, RZ ;  /* 0x0000001059607819 */ /* 0x000fe200000006ff */
[----:B------:R-:W-:Y:S01]  /*67e0*/  IMAD R12, R3, R72, R12 ;  /* 0x00000048030c7224 */ /* 0x000fe200078e020c */
[----:B------:R-:W-:Y:S01]  /*67f0*/  SHF.R.S32.HI R73, RZ, 0x18, R89 ;  /* 0x00000018ff497819 */ /* 0x000fe20000011459 */
[C---:B------:R-:W-:Y:S01]  /*6800*/  IMAD R44, R70.reuse, R49, RZ ;  /* 0x00000031462c7224 */ /* 0x040fe200078e02ff */
[----:B------:R-:W-:Y:S01]  /*6810*/  SHF.R.S32.HI R75, RZ, 0x18, R91 ;  /* 0x00000018ff4b7819 */ /* 0x000fe2000001145b */
[C---:B------:R-:W-:Y:S01]  /*6820*/  IMAD R49, R70.reuse, R54, RZ ;  /* 0x0000003646317224 */ /* 0x040fe200078e02ff */
[----:B------:R-:W-:Y:S01]  /*6830*/  SHF.L.U32 R119, R81, 0x8, RZ ;  /* 0x0000000851777819 */ /* 0x000fe200000006ff */
[----:B------:R-:W-:Y:S01]  /*6840*/  IMAD R15, R70, R15, RZ ;  /* 0x0000000f460f7224 */ /* 0x000fe200078e02ff */
[----:B------:R-:W-:Y:S01]  /*6850*/  SHF.R.S32.HI R81, RZ, 0x18, R82 ;  /* 0x00000018ff517819 */ /* 0x000fe20000011452 */
[----:B------:R-:W-:Y:S01]  /*6860*/  IMAD R13, R4, R72, R13 ;  /* 0x00000048040d7224 */ /* 0x000fe200078e020d */
[----:B------:R-:W-:Y:S01]  /*6870*/  SHF.L.U32 R116, R82, 0x8, RZ ;  /* 0x0000000852747819 */ /* 0x000fe200000006ff */
[C---:B------:R-:W-:Y:S01]  /*6880*/  IMAD R7, R70.reuse, R20, RZ ;  /* 0x0000001446077224 */ /* 0x040fe200078e02ff */
[----:B------:R-:W-:Y:S01]  /*6890*/  SHF.R.S32.HI R82, RZ, 0x18, R83 ;  /* 0x00000018ff527819 */ /* 0x000fe20000011453 */
[C---:B------:R-:W-:Y:S01]  /*68a0*/  IMAD R54, R70.reuse, R59, RZ ;  /* 0x0000003b46367224 */ /* 0x040fe200078e02ff */
[----:B------:R-:W-:Y:S01]  /*68b0*/  SHF.L.U32 R113, R83, 0x8, RZ ;  /* 0x0000000853717819 */ /* 0x000fe200000006ff */
[C---:B------:R-:W-:Y:S01]  /*68c0*/  IMAD R20, R70.reuse, R25, RZ ;  /* 0x0000001946147224 */ /* 0x040fe200078e02ff */
[----:B------:R-:W-:Y:S01]  /*68d0*/  SHF.R.S32.HI R83, RZ, 0x18, R84 ;  /* 0x00000018ff537819 */ /* 0x000fe20000011454 */
[----:B------:R-:W-:Y:S01]  /*68e0*/  IMAD R59, R70, R64, RZ ;  /* 0x00000040463b7224 */ /* 0x000fe200078e02ff */
[----:B------:R-:W-:Y:S01]  /*68f0*/  I2IP.S8.S32.SAT R64, R2, R0, R90 ;  /* 0x0000000002407239 */ /* 0x000fe2000000145a */
[----:B------:R-:W-:Y:S01]  /*6900*/  IMAD R14, R5, R72, R14 ;  /* 0x00000048050e7224 */ /* 0x000fe200078e020e */
[----:B------:R-:W-:Y:S01]  /*6910*/  SHF.R.S32.HI R0, RZ, 0x18, R126 ;  /* 0x00000018ff007819 */ /* 0x000fe2000001147e */
[C---:B------:R-:W-:Y:S01]  /*6920*/  IMAD R3, R70.reuse, R16, RZ ;  /* 0x0000001046037224 */ /* 0x040fe200078e02ff */
[----:B------:R-:W-:Y:S01]  /*6930*/  SHF.R.S32.HI R2, RZ, 0x18, R125 ;  /* 0x00000018ff027819 */ /* 0x000fe2000001147d */
[----:B------:R-:W-:Y:S01]  /*6940*/  IMAD R25, R70, R30, RZ ;  /* 0x0000001e46197224 */ /* 0x000fe200078e02ff */
[----:B------:R-:W-:Y:S01]  /*6950*/  SHF.L.U32 R110, R84, 0x8, RZ ;  /* 0x00000008546e7819 */ /* 0x000fe200000006ff */
[----:B------:R-:W-:Y:S01]  /*6960*/  IMAD.MOV.U32 R10, RZ, RZ, R127 ;  /* 0x000000ffff0a7224 */ /* 0x000fe200078e007f */
[----:B------:R-:W-:Y:S01]  /*6970*/  SHF.R.S32.HI R84, RZ, 0x18, R85 ;  /* 0x00000018ff547819 */ /* 0x000fe20000011455 */
[----:B------:R-:W-:Y:S01]  /*6980*/  IMAD R30, R70, R35, RZ ;  /* 0x00000023461e7224 */ /* 0x000fe200078e02ff */
[----:B------:R-:W-:Y:S01]  /*6990*/  SHF.R.S32.HI R85, RZ, 0x18, R86 ;  /* 0x00000018ff557819 */ /* 0x000fe20000011456 */
[----:B------:R-:W-:Y:S01]  /*69a0*/  IMAD R15, R77, R72, R15 ;  /* 0x000000484d0f7224 */ /* 0x000fe200078e020f */
[----:B------:R-:W-:Y:S01]  /*69b0*/  SHF.L.U32 R101, R86, 0x8, RZ ;  /* 0x0000000856657819 */ /* 0x000fe200000006ff */
[C---:B------:R-:W-:Y:S01]  /*69c0*/  IMAD R4, R70.reuse, R17, RZ ;  /* 0x0000001146047224 */ /* 0x040fe200078e02ff */
[----:B------:R-:W-:Y:S01]  /*69d0*/  SHF.R.S32.HI R86, RZ, 0x18, R87 ;  /* 0x00000018ff567819 */ /* 0x000fe20000011457 */
[C---:B------:R-:W-:Y:S01]  /*69e0*/  IMAD R35, R70.reuse, R40, RZ ;  /* 0x0000002846237224 */ /* 0x040fe200078e02ff */
[----:B------:R-:W-:Y:S01]  /*69f0*/  I2IP.S8.S32.SAT R14, R15, R14, RZ ;  /* 0x0000000e0f0e7239 */ /* 0x000fe200000014ff */
[C---:B------:R-:W-:Y:S01]  /*6a00*/  IMAD R40, R70.reuse, R45, RZ ;  /* 0x0000002d46287224 */ /* 0x040fe200078e02ff */
[----:B------:R-:W-:Y:S01]  /*6a10*/  SHF.L.U32 R98, R87, 0x8, RZ ;  /* 0x0000000857627819 */ /* 0x000fe200000006ff */
[----:B------:R-:W-:Y:S01]  /*6a20*/  IMAD R5, R70, R18, RZ ;  /* 0x0000001246057224 */ /* 0x000fe200078e02ff */
[----:B------:R-:W-:Y:S01]  /*6a30*/  SHF.L.U32 R102, R88, 0x8, RZ ;  /* 0x0000000858667819 */ /* 0x000fe200000006ff */
[----:B------:R-:W-:Y:S01]  /*6a40*/  IMAD R45, R70, R50, RZ ;  /* 0x00000032462d7224 */ /* 0x000fe200078e02ff */
[----:B------:R-:W-:Y:S01]  /*6a50*/  SHF.L.U32 R88, R91, 0x10, RZ ;  /* 0x000000105b587819 */ /* 0x000fe200000006ff */
[----:B------:R-:W-:Y:S01]  /*6a60*/  IMAD R3, R10, R72, R3 ;  /* 0x000000480a037224 */ /* 0x000fe200078e0203 */
[----:B------:R-:W-:Y:S01]  /*6a70*/  SHF.L.U32 R95, R89, 0x8, RZ ;  /* 0x00000008595f7819 */ /* 0x000fe200000006ff */
[C---:B------:R-:W-:Y:S01]  /*6a80*/  IMAD R50, R70.reuse, R55, RZ ;  /* 0x0000003746327224 */ /* 0x040fe200078e02ff */
[C---:B------:R-:W-:Y:S01]  /*6a90*/  PRMT R89, R91.reuse, 0x8880, RZ ;  /* 0x000088805b597816 */ /* 0x040fe200000000ff */
[----:B------:R-:W-:Y:S01]  /*6aa0*/  IMAD R55, R70, R60, RZ ;  /* 0x0000003c46377224 */ /* 0x000fe200078e02ff */
[----:B------:R-:W-:Y:S01]  /*6ab0*/  SHF.L.U32 R87, R91, 0x8, RZ ;  /* 0x000000085b577819 */ /* 0x000fe200000006ff */
[----:B------:R-:W-:Y:S01]  /*6ac0*/  IMAD R4, R0, R72, R4 ;  /* 0x0000004800047224 */ /* 0x000fe200078e0204 */
[----:B------:R-:W-:Y:S01]  /*6ad0*/  MOV R0, R124 ;  /* 0x0000007c00007202 */ /* 0x000fe20000000f00 */
[----:B------:R-:W-:Y:S01]  /*6ae0*/  IMAD R60, R70, R65, RZ ;  /* 0x00000041463c7224 */ /* 0x000fe200078e02ff */
[----:B------:R-:W-:Y:S01]  /*6af0*/  I2IP.S8.S32.SAT R65, R9, R8, R11 ;  /* 0x0000000809417239 */ /* 0x000fe2000000140b */
[-C--:B------:R-:W-:Y:S01]  /*6b00*/  IMAD R5, R2, R72.reuse, R5 ;  /* 0x0000004802057224 */ /* 0x080fe200078e0205 */
[----:B------:R-:W-:Y:S01]  /*6b10*/  SHF.R.S32.HI R8, RZ, 0x18, R123 ;  /* 0x00000018ff087819 */ /* 0x000fe2000001147b */
[----:B------:R-:W-:Y:S01]  /*6b20*/  IMAD R16, R70, R21, RZ ;  /* 0x0000001546107224 */ /* 0x000fe200078e02ff */
[----:B------:R-:W-:Y:S01]  /*6b30*/  SHF.R.S32.HI R2, RZ, 0x18, R120 ;  /* 0x00000018ff027819 */ /* 0x000fe20000011478 */
[----:B------:R-:W-:Y:S01]  /*6b40*/  IMAD R6, R78, R72, R6 ;  /* 0x000000484e067224 */ /* 0x000fe200078e0206 */
[----:B------:R-:W-:Y:S01]  /*6b50*/  SHF.R.S32.HI R9, RZ, 0x18, R122 ;  /* 0x00000018ff097819 */ /* 0x000fe2000001147a */
[----:B------:R-:W-:Y:S01]  /*6b60*/  IMAD R17, R70, R22, RZ ;  /* 0x0000001646117224 */ /* 0x000fe200078e02ff */
[----:B------:R-:W-:Y:S01]  /*6b70*/  IADD3 R68, PT, PT, R68, 0x1, RZ ;  /* 0x0000000144447810 */ /* 0x000fe20007ffe0ff */
[-C--:B------:R-:W-:Y:S01]  /*6b80*/  IMAD R7, R0, R72.reuse, R7 ;  /* 0x0000004800077224 */ /* 0x080fe200078e0207 */
[----:B------:R-:W-:Y:S01]  /*6b90*/  I2IP.S8.S32.SAT R5, R6, R5, RZ ;  /* 0x0000000506057239 */ /* 0x000fe200000014ff */
[----:B------:R-:W-:Y:S01]  /*6ba0*/  IMAD R18, R70, R23, RZ ;  /* 0x0000001746127224 */ /* 0x000fe200078e02ff */
[----:B------:R-:W-:Y:S01]  /*6bb0*/  MOV R0, R121 ;  /* 0x0000007900007202 */ /* 0x000fe20000000f00 */
[-C--:B------:R-:W-:Y:S01]  /*6bc0*/  IMAD R16, R8, R72.reuse, R16 ;  /* 0x0000004808107224 */ /* 0x080fe200078e0210 */
[----:B------:R-:W-:Y:S01]  /*6bd0*/  SHF.R.S32.HI R8, RZ, 0x18, R119 ;  /* 0x00000018ff087819 */ /* 0x000fe20000011477 */
[-C--:B------:R-:W-:Y:S02]  /*6be0*/  IMAD R17, R9, R72.reuse, R17 ;  /* 0x0000004809117224 */ /* 0x080fe400078e0211 */
[----:B------:R-:W-:Y:S02]  /*6bf0*/  IMAD R18, R79, R72, R18 ;  /* 0x000000484f127224 */ /* 0x000fe400078e0212 */
[----:B------:R-:W-:Y:S02]  /*6c00*/  IMAD R21, R70, R26, RZ ;  /* 0x0000001a46157224 */ /* 0x000fe400078e02ff */
[----:B------:R-:W-:Y:S01]  /*6c10*/  IMAD R19, R0, R72, R19 ;  /* 0x0000004800137224 */ /* 0x000fe200078e0213 */
[----:B------:R-:W-:Y:S01]  /*6c20*/  I2IP.S8.S32.SAT R17, R18, R17, RZ ;  /* 0x0000001112117239 */ /* 0x000fe200000014ff */
[----:B------:R-:W-:Y:S01]  /*6c30*/  IMAD R22, R70, R27, RZ ;  /* 0x0000001b46167224 */ /* 0x000fe200078e02ff */
[----:B------:R-:W-:Y:S01]  /*6c40*/  MOV R0, R118 ;  /* 0x0000007600007202 */ /* 0x000fe20000000f00 */
[----:B------:R-:W-:Y:S01]  /*6c50*/  IMAD R20, R2, R72, R20 ;  /* 0x0000004802147224 */ /* 0x000fe200078e0214 */
[----:B------:R-:W-:Y:S01]  /*6c60*/  I2IP.S8.S32.SAT R16, R16, R7, R17 ;  /* 0x0000000710107239 */ /* 0x000fe20000001411 */
[----:B------:R-:W-:Y:S01]  /*6c70*/  IMAD R23, R70, R28, RZ ;  /* 0x0000001c46177224 */ /* 0x000fe200078e02ff */
[----:B------:R-:W-:Y:S01]  /*6c80*/  SHF.R.S32.HI R2, RZ, 0x18, R117 ;  /* 0x00000018ff027819 */ /* 0x000fe20000011475 */
[----:B------:R-:W-:Y:S02]  /*6c90*/  IMAD R21, R8, R72, R21 ;  /* 0x0000004808157224 */ /* 0x000fe400078e0215 */
[----:B------:R-:W-:Y:S02]  /*6ca0*/  IMAD R27, R70, R32, RZ ;  /* 0x00000020461b7224 */ /* 0x000fe400078e02ff */
[----:B------:R-:W-:Y:S02]  /*6cb0*/  IMAD R22, R80, R72, R22 ;  /* 0x0000004850167224 */ /* 0x000fe400078e0216 */
[C---:B------:R-:W-:Y:S02]  /*6cc0*/  IMAD R32, R70.reuse, R37, RZ ;  /* 0x0000002546207224 */ /* 0x040fe400078e02ff */
[----:B------:R-:W-:Y:S01]  /*6cd0*/  IMAD R37, R70, R42, RZ ;  /* 0x0000002a46257224 */ /* 0x000fe200078e02ff */
[----:B------:R-:W-:Y:S01]  /*6ce0*/  I2IP.S8.S32.SAT R17, R22, R21, RZ ;  /* 0x0000001516117239 */ /* 0x000fe200000014ff */
[----:B------:R-:W-:Y:S01]  /*6cf0*/  IMAD R23, R0, R72, R23 ;  /* 0x0000004800177224 */ /* 0x000fe200078e0217 */
[----:B------:R-:W-:Y:S01]  /*6d00*/  SHF.R.S32.HI R0, RZ, 0x18, R116 ;  /* 0x00000018ff007819 */ /* 0x000fe20000011474 */
[----:B------:R-:W-:Y:S01]  /*6d10*/  IMAD R42, R70, R47, RZ ;  /* 0x0000002f462a7224 */ /* 0x000fe200078e02ff */
[----:B------:R-:W-:Y:S01]  /*6d20*/  I2IP.S8.S32.SAT R17, R20, R19, R17 ;  /* 0x0000001314117239 */ /* 0x000fe20000001411 */
[C---:B------:R-:W-:Y:S02]  /*6d30*/  IMAD R47, R70.reuse, R52, RZ ;  /* 0x00000034462f7224 */ /* 0x040fe400078e02ff */
[C---:B------:R-:W-:Y:S02]  /*6d40*/  IMAD R52, R70.reuse, R57, RZ ;  /* 0x0000003946347224 */ /* 0x040fe400078e02ff */
[C---:B------:R-:W-:Y:S02]  /*6d50*/  IMAD R26, R70.reuse, R31, RZ ;  /* 0x0000001f461a7224 */ /* 0x040fe400078e02ff */
[----:B------:R-:W-:Y:S02]  /*6d60*/  IMAD R57, R70, R62, RZ ;  /* 0x0000003e46397224 */ /* 0x000fe400078e02ff */
[-C--:B------:R-:W-:Y:S01]  /*6d70*/  IMAD R24, R2, R72.reuse, R24 ;  /* 0x0000004802187224 */ /* 0x080fe200078e0218 */
[----:B------:R-:W-:Y:S01]  /*6d80*/  MOV R2, R115 ;  /* 0x0000007300027202 */ /* 0x000fe20000000f00 */
[----:B------:R-:W-:Y:S01]  /*6d90*/  IMAD R62, R70, R67, RZ ;  /* 0x00000043463e7224 */ /* 0x000fe200078e02ff */
[----:B------:R-:W-:Y:S01]  /*6da0*/  I2IP.S8.S32.SAT R67, R4, R3, R5 ;  /* 0x0000000304437239 */ /* 0x000fe20000001405 */
[-C--:B------:R-:W-:Y:S01]  /*6db0*/  IMAD R25, R0, R72.reuse, R25 ;  /* 0x0000004800197224 */ /* 0x080fe200078e0219 */
[----:B------:R-:W-:Y:S01]  /*6dc0*/  SHF.R.S32.HI R3, RZ, 0x18, R114 ;  /* 0x00000018ff037819 */ /* 0x000fe20000011472 */
[----:B------:R-:W-:Y:S01]  /*6dd0*/  IMAD R28, R70, R33, RZ ;  /* 0x00000021461c7224 */ /* 0x000fe200078e02ff */
[----:B------:R-:W-:Y:S01]  /*6de0*/  SHF.R.S32.HI R4, RZ, 0x18, R113 ;  /* 0x00000018ff047819 */ /* 0x000fe20000011471 */
[-C--:B------:R-:W-:Y:S02]  /*6df0*/  IMAD R26, R81, R72.reuse, R26 ;  /* 0x00000048511a7224 */ /* 0x080fe400078e021a */
[-C--:B------:R-:W-:Y:S01]  /*6e00*/  IMAD R27, R2, R72.reuse, R27 ;  /* 0x00000048021b7224 */ /* 0x080fe200078e021b */
[----:B------:R-:W-:Y:S01]  /*6e10*/  SHF.R.S32.HI R2, RZ, 0x18, R111 ;  /* 0x00000018ff027819 */ /* 0x000fe2000001146f */
[----:B------:R-:W-:Y:S01]  /*6e20*/  IMAD R28, R3, R72, R28 ;  /* 0x00000048031c7224 */ /* 0x000fe200078e021c */
[----:B------:R-:W-:Y:S01]  /*6e30*/  I2IP.S8.S32.SAT R18, R26, R25, RZ ;  /* 0x000000191a127239 */ /* 0x000fe200000014ff */
[----:B------:R-:W-:Y:S01]  /*6e40*/  IMAD R31, R70, R36, RZ ;  /* 0x00000024461f7224 */ /* 0x000fe200078e02ff */
[----:B------:R-:W-:Y:S01]  /*6e50*/  SHF.R.S32.HI R3, RZ, 0x18, R108 ;  /* 0x00000018ff037819 */ /* 0x000fe2000001146c */
[-C--:B------:R-:W-:Y:S01]  /*6e60*/  IMAD R29, R4, R72.reuse, R29 ;  /* 0x00000048041d7224 */ /* 0x080fe200078e021d */
[----:B------:R-:W-:Y:S01]  /*6e70*/  I2IP.S8.S32.SAT R18, R24, R23, R18 ;  /* 0x0000001718127239 */ /* 0x000fe20000001412 */
[----:B------:R-:W-:Y:S01]  /*6e80*/  IMAD.MOV.U32 R0, RZ, RZ, R112 ;  /* 0x000000ffff007224 */ /* 0x000fe200078e0070 */
[----:B------:R-:W-:Y:S01]  /*6e90*/  SHF.R.S32.HI R4, RZ, 0x18, R107 ;  /* 0x00000018ff047819 */ /* 0x000fe2000001146b */
[-C--:B------:R-:W-:Y:S02]  /*6ea0*/  IMAD R30, R82, R72.reuse, R30 ;  /* 0x00000048521e7224 */ /* 0x080fe400078e021e */
[----:B------:R-:W-:Y:S01]  /*6eb0*/  IMAD R31, R0, R72, R31 ;  /* 0x00000048001f7224 */ /* 0x000fe200078e021f */
[----:B------:R-:W-:Y:S01]  /*6ec0*/  SHF.R.S32.HI R0, RZ, 0x18, R110 ;  /* 0x00000018ff007819 */ /* 0x000fe2000001146e */
[----:B------:R-:W-:Y:S01]  /*6ed0*/  IMAD R33, R70, R38, RZ ;  /* 0x0000002646217224 */ /* 0x000fe200078e02ff */
[----:B------:R-:W-:Y:S01]  /*6ee0*/  I2IP.S8.S32.SAT R19, R30, R29, RZ ;  /* 0x0000001d1e137239 */ /* 0x000fe200000014ff */
[-C--:B------:R-:W-:Y:S01]  /*6ef0*/  IMAD R32, R2, R72.reuse, R32 ;  /* 0x0000004802207224 */ /* 0x080fe200078e0220 */
[----:B------:R-:W-:Y:S01]  /*6f00*/  MOV R2, R109 ;  /* 0x0000006d00027202 */ /* 0x000fe20000000f00 */
[----:B------:R-:W-:Y:S01]  /*6f10*/  IMAD R33, R0, R72, R33 ;  /* 0x0000004800217224 */ /* 0x000fe200078e0221 */
[----:B------:R-:W-:Y:S01]  /*6f20*/  I2IP.S8.S32.SAT R19, R28, R27, R19 ;  /* 0x0000001b1c137239 */ /* 0x000fe20000001413 */
[----:B------:R-:W-:Y:S01]  /*6f30*/  IMAD R36, R70, R41, RZ ;  /* 0x0000002946247224 */ /* 0x000fe200078e02ff */
[----:B------:R-:W-:Y:S01]  /*6f40*/  MOV R0, R106 ;  /* 0x0000006a00007202 */ /* 0x000fe20000000f00 */
[-C--:B------:R-:W-:Y:S02]  /*6f50*/  IMAD R34, R83, R72.reuse, R34 ;  /* 0x0000004853227224 */ /* 0x080fe400078e0222 */
[-C--:B------:R-:W-:Y:S01]  /*6f60*/  IMAD R35, R2, R72.reuse, R35 ;  /* 0x0000004802237224 */ /* 0x080fe200078e0223 */
[----:B------:R-:W-:Y:S01]  /*6f70*/  SHF.R.S32.HI R2, RZ, 0x18, R104 ;  /* 0x00000018ff027819 */ /* 0x000fe20000011468 */
[----:B------:R-:W-:Y:S01]  /*6f80*/  IMAD R38, R70, R43, RZ ;  /* 0x0000002b46267224 */ /* 0x000fe200078e02ff */
[----:B------:R-:W-:Y:S01]  /*6f90*/  I2IP.S8.S32.SAT R33, R34, R33, RZ ;  /* 0x0000002122217239 */ /* 0x000fe200000014ff */
[-C--:B------:R-:W-:Y:S01]  /*6fa0*/  IMAD R36, R3, R72.reuse, R36 ;  /* 0x0000004803247224 */ /* 0x080fe200078e0224 */
[----:B------:R-:W-:Y:S01]  /*6fb0*/  SHF.R.S32.HI R3, RZ, 0x18, R99 ;  /* 0x00000018ff037819 */ /* 0x000fe20000011463 */
[-C--:B------:R-:W-:Y:S01]  /*6fc0*/  IMAD R37, R4, R72.reuse, R37 ;  /* 0x0000004804257224 */ /* 0x080fe200078e0225 */
[----:B------:R-:W-:Y:S01]  /*6fd0*/  I2IP.S8.S32.SAT R32, R32, R31, R33 ;  /* 0x0000001f20207239 */ /* 0x000fe20000001421 */
[-C--:B------:R-:W-:Y:S01]  /*6fe0*/  IMAD R38, R84, R72.reuse, R38 ;  /* 0x0000004854267224 */ /* 0x080fe200078e0226 */
[----:B------:R-:W-:Y:S01]  /*6ff0*/  SHF.R.S32.HI R4, RZ, 0x18, R98 ;  /* 0x00000018ff047819 */ /* 0x000fe20000011462 */
[----:B------:R-:W-:Y:S01]  /*7000*/  IMAD R39, R0, R72, R39 ;  /* 0x0000004800277224 */ /* 0x000fe200078e0227 */
[----:B------:R-:W-:Y:S01]  /*7010*/  SHF.R.S32.HI R0, RZ, 0x18, R101 ;  /* 0x00000018ff007819 */ /* 0x000fe20000011465 */
[----:B------:R-:W-:Y:S01]  /*7020*/  IMAD R41, R70, R46, RZ ;  /* 0x0000002e46297224 */ /* 0x000fe200078e02ff */
[----:B------:R-:W-:Y:S01]  /*7030*/  I2IP.S8.S32.SAT R37, R38, R37, RZ ;  /* 0x0000002526257239 */ /* 0x000fe200000014ff */
[----:B------:R-:W-:Y:S01]  /*7040*/  IMAD R40, R2, R72, R40 ;  /* 0x0000004802287224 */ /* 0x000fe200078e0228 */
[----:B------:R-:W-:Y:S01]  /*7050*/  MOV R2, R100 ;  /* 0x0000006400027202 */ /* 0x000fe20000000f00 */
[----:B------:R-:W-:Y:S01]  /*7060*/  IMAD R43, R70, R48, RZ ;  /* 0x00000030462b7224 */ /* 0x000fe200078e02ff */
[----:B------:R-:W-:Y:S01]  /*7070*/  I2IP.S8.S32.SAT R33, R36, R35, R37 ;  /* 0x0000002324217239 */ /* 0x000fe20000001425 */
[-C--:B------:R-:W-:Y:S01]  /*7080*/  IMAD R41, R0, R72.reuse, R41 ;  /* 0x0000004800297224 */ /* 0x080fe200078e0229 */
        /* <DEDUP_REMOVED lines=10> */
[----:B------:R-:W-:Y:S01]  /*7130*/  IMAD R48, R70, R53, RZ ;  /* 0x0000003546307224 */ /* 0x000fe200078e02ff */
[----:B------:R-:W-:Y:S01]  /*7140*/  SHF.R.S32.HI R4, RZ, 0x18, R87 ;  /* 0x00000018ff047819 */ /* 0x000fe20000011457 */
[-C--:B------:R-:W-:Y:S02]  /*7150*/  IMAD R46, R86, R72.reuse, R46 ;  /* 0x00000048562e7224 */ /* 0x080fe400078e022e */
[-C--:B------:R-:W-:Y:S02]  /*7160*/  IMAD R47, R0, R72.reuse, R47 ;  /* 0x00000048002f7224 */ /* 0x080fe400078e022f */
[----:B------:R-:W-:Y:S01]  /*7170*/  IMAD R48, R2, R72, R48 ;  /* 0x0000004802307224 */ /* 0x000fe200078e0230 */
[----:B------:R-:W-:Y:S01]  /*7180*/  SHF.R.S32.HI R2, RZ, 0x18, R96 ;  /* 0x00000018ff027819 */ /* 0x000fe20000011460 */
[----:B------:R-:W-:Y:S01]  /*7190*/  IMAD R51, R70, R56, RZ ;  /* 0x0000003846337224 */ /* 0x000fe200078e02ff */
[----:B------:R-:W-:Y:S01]  /*71a0*/  I2IP.S8.S32.SAT R35, R46, R45, RZ ;  /* 0x0000002d2e237239 */ /* 0x000fe200000014ff */
[-C--:B------:R-:W-:Y:S01]  /*71b0*/  IMAD R49, R3, R72.reuse, R49 ;  /* 0x0000004803317224 */ /* 0x080fe200078e0231 */
[----:B------:R-:W-:Y:S01]  /*71c0*/  SHF.R.S32.HI R3, RZ, 0x18, R95 ;  /* 0x00000018ff037819 */ /* 0x000fe2000001145f */
[----:B------:R-:W-:Y:S01]  /*71d0*/  IMAD.MOV.U32 R0, RZ, RZ, R97 ;  /* 0x000000ffff007224 */ /* 0x000fe200078e0061 */
[----:B------:R-:W-:Y:S01]  /*71e0*/  I2IP.S8.S32.SAT R35, R44, R43, R35 ;  /* 0x0000002b2c237239 */ /* 0x000fe20000001423 */
[-C--:B------:R-:W-:Y:S02]  /*71f0*/  IMAD R50, R71, R72.reuse, R50 ;  /* 0x0000004847327224 */ /* 0x080fe400078e0232 */
[----:B------:R-:W-:Y:S01]  /*7200*/  IMAD R51, R0, R72, R51 ;  /* 0x0000004800337224 */ /* 0x000fe200078e0233 */
[----:B------:R-:W-:Y:S01]  /*7210*/  MOV R0, R94 ;  /* 0x0000005e00007202 */ /* 0x000fe20000000f00 */
[----:B------:R-:W-:Y:S01]  /*7220*/  IMAD R53, R70, R58, RZ ;  /* 0x0000003a46357224 */ /* 0x000fe200078e02ff */
[----:B------:R-:W-:Y:S01]  /*7230*/  I2IP.S8.S32.SAT R49, R50, R49, RZ ;  /* 0x0000003132317239 */ /* 0x000fe200000014ff */
[-C--:B------:R-:W-:Y:S01]  /*7240*/  IMAD R52, R2, R72.reuse, R52 ;  /* 0x0000004802347224 */ /* 0x080fe200078e0234 */
[----:B------:R-:W-:Y:S01]  /*7250*/  SHF.R.S32.HI R2, RZ, 0x18, R93 ;  /* 0x00000018ff027819 */ /* 0x000fe2000001145d */
[-C--:B------:R-:W-:Y:S01]  /*7260*/  IMAD R53, R3, R72.reuse, R53 ;  /* 0x0000004803357224 */ /* 0x080fe200078e0235 */
[----:B------:R-:W-:Y:S01]  /*7270*/  SHF.R.S32.HI R3, RZ, 0x18, R88 ;  /* 0x00000018ff037819 */ /* 0x000fe20000011458 */
[----:B------:R-:W-:Y:S01]  /*7280*/  IMAD R54, R73, R72, R54 ;  /* 0x0000004849367224 */ /* 0x000fe200078e0236 */
[----:B------:R-:W-:Y:S01]  /*7290*/  I2IP.S8.S32.SAT R48, R48, R47, R49 ;  /* 0x0000002f30307239 */ /* 0x000fe20000001431 */
[C---:B------:R-:W-:Y:S02]  /*72a0*/  IMAD R56, R70.reuse, R61, RZ ;  /* 0x0000003d46387224 */ /* 0x040fe400078e02ff */
[----:B------:R-:W-:Y:S01]  /*72b0*/  IMAD R61, R70, R66, RZ ;  /* 0x00000042463d7224 */ /* 0x000fe200078e02ff */
[----:B------:R-:W-:Y:S01]  /*72c0*/  I2IP.S8.S32.SAT R66, R13, R12, R14 ;  /* 0x0000000c0d427239 */ /* 0x000fe2000000140e */
[-C--:B------:R-:W-:Y:S01]  /*72d0*/  IMAD R55, R0, R72.reuse, R55 ;  /* 0x0000004800377224 */ /* 0x080fe200078e0237 */
[----:B------:R-:W-:Y:S01]  /*72e0*/  SHF.R.S32.HI R0, RZ, 0x18, R92 ;  /* 0x00000018ff007819 */ /* 0x000fe2000001145c */
[-C--:B------:R-:W-:Y:S01]  /*72f0*/  IMAD R56, R2, R72.reuse, R56 ;  /* 0x0000004802387224 */ /* 0x080fe200078e0238 */
[----:B------:R-:W-:Y:S01]  /*7300*/  MOV R2, R89 ;  /* 0x0000005900027202 */ /* 0x000fe20000000f00 */
[----:B------:R1:W-:Y:S01]  /*7310*/  STS.128 [R146+UR44+0x2200], R64 ;  /* 0x0022004092007988 */ /* 0x0003e20008000c2c */
[----:B------:R-:W-:Y:S01]  /*7320*/  IMAD R58, R70, R63, RZ ;  /* 0x0000003f463a7224 */ /* 0x000fe200078e02ff */
[----:B------:R-:W-:Y:S01]  /*7330*/  I2IP.S8.S32.SAT R49, R54, R53, RZ ;  /* 0x0000003536317239 */ /* 0x000fe200000014ff */
[-C--:B------:R-:W-:Y:S02]  /*7340*/  IMAD R57, R0, R72.reuse, R57 ;  /* 0x0000004800397224 */ /* 0x080fe400078e0239 */
[-C--:B------:R-:W-:Y:S01]  /*7350*/  IMAD R58, R74, R72.reuse, R58 ;  /* 0x000000484a3a7224 */ /* 0x080fe200078e023a */
[----:B------:R-:W-:Y:S01]  /*7360*/  I2IP.S8.S32.SAT R49, R52, R51, R49 ;  /* 0x0000003334317239 */ /* 0x000fe20000001431 */
[-C--:B------:R-:W-:Y:S01]  /*7370*/  IMAD R59, R2, R72.reuse, R59 ;  /* 0x00000048023b7224 */ /* 0x080fe200078e023b */
[----:B------:R1:W-:Y:S01]  /*7380*/  STS.128 [R145+0x2200], R16 ;  /* 0x0022001091007388 */ /* 0x0003e20000000c00 */
[-C--:B------:R-:W-:Y:S01]  /*7390*/  IMAD R60, R3, R72.reuse, R60 ;  /* 0x00000048033c7224 */ /* 0x080fe200078e023c */
[----:B------:R-:W-:Y:S01]  /*73a0*/  I2IP.S8.S32.SAT R50, R58, R57, RZ ;  /* 0x000000393a327239 */ /* 0x000fe200000014ff */
[-C--:B------:R-:W-:Y:S02]  /*73b0*/  IMAD R61, R4, R72.reuse, R61 ;  /* 0x00000048043d7224 */ /* 0x080fe400078e023d */
[----:B------:R-:W-:Y:S01]  /*73c0*/  IMAD R62, R75, R72, R62 ;  /* 0x000000484b3e7224 */ /* 0x000fe200078e023e */
[----:B------:R-:W-:Y:S02]  /*73d0*/  I2IP.S8.S32.SAT R50, R56, R55, R50 ;  /* 0x0000003738327239 */ /* 0x000fe40000001432 */
[----:B------:R1:W-:Y:S02]  /*73e0*/  STS.128 [R144+0x2200], R32 ;  /* 0x0022002090007388 */ /* 0x0003e40000000c00 */
[----:B------:R-:W-:Y:S04]  /*73f0*/  I2IP.S8.S32.SAT R61, R62, R61, RZ ;  /* 0x0000003d3e3d7239 */ /* 0x000fe800000014ff */
[----:B------:R-:W-:Y:S05]  /*7400*/  I2IP.S8.S32.SAT R51, R60, R59, R61 ;  /* 0x0000003b3c337239 */ /* 0x000fea000000143d */
[----:B------:R1:W-:Y:S01]  /*7410*/  STS.128 [R143+0x2200], R48 ;  /* 0x002200308f007388 */ /* 0x0003e20000000c00 */
[----:B------:R-:W-:Y:S01]  /*7420*/  @!PT LDS RZ, [RZ] ;  /* 0x00000000fffff984 */ /* 0x000fe20000000800 */
[----:B------:R-:W-:Y:S01]  /*7430*/  @!PT LDS RZ, [RZ] ;  /* 0x00000000fffff984 */ /* 0x000fe20000000800 */
[----:B------:R-:W-:Y:S01]  /*7440*/  @!PT LDS RZ, [RZ] ;  /* 0x00000000fffff984 */ /* 0x000fe20000000800 */
[----:B------:R-:W-:Y:S01]  /*7450*/  @!PT LDS RZ, [RZ] ;  /* 0x00000000fffff984 */ /* 0x000fe20000000800 */
[----:B------:R3:W-:Y:S07]  /*7460*/  MEMBAR.ALL.CTA ;  /* 0x0000000000007992 */ /* 0x0007ee0000008000 */
[----:B---3--:R-:W3:Y:S02]  /*7470*/  FENCE.VIEW.ASYNC.S ;  /* 0x00000000000073c6 */ /* 0x008ee40000000000 */
[----:B---3--:R-:W-:Y:S06]  /*7480*/  BAR.SYNC.DEFER_BLOCKING 0x1, 0x80 ;  /* 0x0042000000007b1d */ /* 0x008fec0000010000 */
[----:B------:R-:W-:Y:S05]  /*7490*/  @P0 BRA `(.L_x_112) ;  /* 0x0000000000300947 */ /* 0x000fea0003800000 */
[----:B------:R-:W-:Y:S02]  /*74a0*/  UIADD3 UR4, UPT, UPT, UR44, 0x2200, URZ ;  /* 0x000022002c047890 */ /* 0x000fe4000fffe0ff */
[----:B------:R-:W-:Y:S02]  /*74b0*/  USHF.L.U32 UR9, UR46, 0x6, URZ ;  /* 0x000000062e097899 */ /* 0x000fe400080006ff */
[----:B------:R-:W-:Y:S02]  /*74c0*/  USHF.L.U32 UR10, UR45, 0x7, URZ ;  /* 0x000000072d0a7899 */ /* 0x000fe400080006ff */
[----:B------:R-:W-:Y:S01]  /*74d0*/  MOV R154, UR4 ;  /* 0x00000004009a7c02 */ /* 0x000fe20008000f00 */
[----:B------:R-:W-:Y:S01]  /*74e0*/  UIADD3 UR4, UP0, UPT, UR62, 0x680, URZ ;  /* 0x000006803e047890 */ /* 0x000fe2000ff1e0ff */
[----:B------:R-:W-:Y:S02]  /*74f0*/  UMOV UR11, UR36 ;  /* 0x00000024000b7c82 */ /* 0x000fe40008000000 */
[----:B------:R-:W-:Y:S01]  /*7500*/  R2UR UR8, R154 ;  /* 0x000000009a0872ca */ /* 0x000fe200000e0000 */
[----:B------:R-:W-:Y:S11]  /*7510*/  UIADD3.X UR5, UPT, UPT, URZ, UR63, URZ, UP0, !UPT ;  /* 0x0000003fff057290 */ /* 0x000ff600087fe4ff */
[----:B------:R-:W-:Y:S01]  /*7520*/  @!UPT UIADD3 URZ, UPT, UPT, URZ, URZ, URZ ;  /* 0x000000fffffff290 */ /* 0x000fe2000fffe0ff */
[----:B------:R3:W-:Y:S01]  /*7530*/  UTMASTG.3D [UR8], [UR4] ;  /* 0x00000008040073b5 */ /* 0x0007e20008010000 */
[----:B------:R0:W-:Y:S01]  /*7540*/  UTMACMDFLUSH ;  /* 0x00000000000079b7 */ /* 0x0001e20000000000 */
[----:B---3--:R-:W-:Y:S04]  /*7550*/  DEPBAR.LE SB0, 0x0 ;  /* 0x000080000000791a */ /* 0x008fe80000000000 */
.L_x_112:
[----:B------:R-:W-:Y:S05]  /*7560*/  BSYNC.RECONVERGENT B0 ;  /* 0x0000000000007941 */ /* 0x000fea0003800200 */
.L_x_111:
[----:B------:R-:W-:Y:S01]  /*7570*/  BAR.SYNC.DEFER_BLOCKING 0x1, 0x80 ;  /* 0x0042000000007b1d */ /* 0x000fe20000010000 */
[----:B------:R-:W-:Y:S01]  /*7580*/  ISETP.NE.AND P0, PT, R150, 0x2, PT ;  /* 0x000000029600780c */ /* 0x000fe20003f05270 */
[----:B------:R-:W-:Y:S01]  /*7590*/  UISETP.NE.AND UP0, UPT, UR47, URZ, UPT ;  /* 0x000000ff2f00728c */ /* 0x000fe2000bf05270 */
[----:B------:R-:W-:Y:S01]  /*75a0*/  ISETP.NE.AND P1, PT, R68, 0x4, PT ;  /* 0x000000044400780c */ /* 0x000fe20003f25270 */
[----:B------:R-:W-:Y:S01]  /*75b0*/  UIADD3 UR46, UPT, UPT, UR37, UR57, URZ ;  /* 0x00000039252e7290 */ /* 0x000fe2000fffe0ff */
[----:B------:R-:W-:Y:S01]  /*75c0*/  SEL R2, RZ, 0x1, P0 ;  /* 0x00000001ff027807 */ /* 0x000fe20000000000 */
[----:B------:R-:W-:Y:S01]  /*75d0*/  UIADD3 UR45, UPT, UPT, UR38, UR60, URZ ;  /* 0x0000003c262d7290 */ /* 0x000fe2000fffe0ff */
[----:B------:R-:W-:Y:S02]  /*75e0*/  SEL R0, RZ, 0x1, P1 ;  /* 0x00000001ff007807 */ /* 0x000fe40000800000 */
[----:B------:R-:W-:Y:S02]  /*75f0*/  LOP3.LUT R152, R152, R2, RZ, 0x3c, !PT ;  /* 0x0000000298987212 */ /* 0x000fe400078e3cff */
[----:B------:R-:W-:Y:S02]  /*7600*/  LOP3.LUT R153, R153, R0, RZ, 0x3c, !PT ;  /* 0x0000000099997212 */ /* 0x000fe400078e3cff */
[----:B------:R-:W-:Y:S02]  /*7610*/  SEL R150, R150, RZ, P0 ;  /* 0x000000ff96967207 */ /* 0x000fe40000000000 */
[----:B------:R-:W-:Y:S01]  /*7620*/  SEL R68, R68, RZ, P1 ;  /* 0x000000ff44447207 */ /* 0x000fe20000800000 */
[----:B------:R-:W-:Y:S01]  /*7630*/  UMOV UR36, UR54 ;  /* 0x0000003600247c82 */ /* 0x000fe20008000000 */
[----:B------:R-:W-:Y:S05]  /*7640*/  BRA.U UP0, `(.L_x_113) ;  /* 0xffffffd900e07547 */ /* 0x000fea000b83ffff */
[----:B------:R-:W-:Y:S05]  /*7650*/  EXIT ;  /* 0x000000000000794d */ /* 0x000fea0003800000 */
.L_x_24:
[----:B--2---:R2:W3:Y:S02]  /*7660*/  SYNCS.PHASECHK.TRANS64.TRYWAIT P0, [R0+URZ+0xe0], R2 ;  /* 0x0000e002000075a7 */ /* 0x0044e400080011ff */
[----:B---3--:R-:W-:Y:S05]  /*7670*/  @!P0 NANOSLEEP.SYNCS 0x989680 ;  /* 0x009896800000895d */ /* 0x008fea0003900000 */
[----:B------:R-:W3:Y:S02]  /*7680*/  @!P0 SYNCS.PHASECHK.TRANS64 P0, [R0+URZ+0xe0], R2 ;  /* 0x0000e002000085a7 */ /* 0x000ee400080010ff */
[----:B---3--:R-:W-:Y:S05]  /*7690*/  @!P0 BRA `(.L_x_24) ;  /* 0xfffffffc00f08947 */ /* 0x008fea000383ffff */
[----:B------:R-:W-:Y:S05]  /*76a0*/  BRA `(.L_x_114) ;  /* 0xffffffa000cc7947 */ /* 0x000fea000383ffff */
.L_x_27:
[----:B-1----:R-:W-:-:S07]  /*76b0*/  MOV R0, UR33 ;  /* 0x0000002100007c02 */ /* 0x002fce0008000f00 */
.L_x_115:
[----:B-1----:R1:W2:Y:S02]  /*76c0*/  SYNCS.PHASECHK.TRANS64.TRYWAIT P0, [R0+URZ+0x28], R3 ;  /* 0x00002803000075a7 */ /* 0x0022a400080011ff */
[----:B--2---:R-:W-:Y:S05]  /*76d0*/  @!P0 NANOSLEEP.SYNCS 0x989680 ;  /* 0x009896800000895d */ /* 0x004fea0003900000 */
[----:B------:R-:W2:Y:S02]  /*76e0*/  @!P0 SYNCS.PHASECHK.TRANS64 P0, [R0+URZ+0x28], R3 ;  /* 0x00002803000085a7 */ /* 0x000ea400080010ff */
[----:B--2---:R-:W-:Y:S05]  /*76f0*/  @!P0 BRA `(.L_x_115) ;  /* 0xfffffffc00f08947 */ /* 0x004fea000383ffff */
[----:B------:R-:W-:Y:S05]  /*7700*/  BRA `(.L_x_26) ;  /* 0xffffffa400247947 */ /* 0x000fea000383ffff */
.L_x_34:
[----:B-1----:R-:W-:-:S07]  /*7710*/  MOV R0, UR17 ;  /* 0x0000001100007c02 */ /* 0x002fce0008000f00 */
.L_x_116:
[----:B-1----:R1:W2:Y:S02]  /*7720*/  SYNCS.PHASECHK.TRANS64.TRYWAIT P0, [R0+URZ+0x28], R3 ;  /* 0x00002803000075a7 */ /* 0x0022a400080011ff */
[----:B--2---:R-:W-:Y:S05]  /*7730*/  @!P0 NANOSLEEP.SYNCS 0x989680 ;  /* 0x009896800000895d */ /* 0x004fea0003900000 */
[----:B------:R-:W2:Y:S02]  /*7740*/  @!P0 SYNCS.PHASECHK.TRANS64 P0, [R0+URZ+0x28], R3 ;  /* 0x00002803000085a7 */ /* 0x000ea400080010ff */
[----:B--2---:R-:W-:Y:S05]  /*7750*/  @!P0 BRA `(.L_x_116) ;  /* 0xfffffffc00f08947 */ /* 0x004fea000383ffff */
[----:B------:R-:W-:Y:S05]  /*7760*/  BRA `(.L_x_33) ;  /* 0xffffffa400e47947 */ /* 0x000fea000383ffff */
.L_x_39:
[----:B-1----:R1:W2:Y:S02]  /*7770*/  SYNCS.PHASECHK.TRANS64.TRYWAIT P0, [R3+URZ+0x70], R0 ;  /* 0x00007000030075a7 */ /* 0x0022a400080011ff */
[----:B--2---:R-:W-:Y:S05]  /*7780*/  @!P0 NANOSLEEP.SYNCS 0x989680 ;  /* 0x009896800000895d */ /* 0x004fea0003900000 */
[----:B------:R-:W2:Y:S02]  /*7790*/  @!P0 SYNCS.PHASECHK.TRANS64 P0, [R3+URZ+0x70], R0 ;  /* 0x00007000030085a7 */ /* 0x000ea400080010ff */
[----:B--2---:R-:W-:Y:S05]  /*77a0*/  @!P0 BRA `(.L_x_39) ;  /* 0xfffffffc00f08947 */ /* 0x004fea000383ffff */
[----:B------:R-:W-:Y:S05]  /*77b0*/  BRA `(.L_x_117) ;  /* 0xffffffa8008c7947 */ /* 0x000fea000383ffff */
.L_x_43:
[----:B------:R-:W-:-:S07]  /*77c0*/  MOV R0, UR4 ;  /* 0x0000000400007c02 */ /* 0x000fce0008000f00 */
.L_x_118:
[----:B-1----:R1:W2:Y:S02]  /*77d0*/  SYNCS.PHASECHK.TRANS64.TRYWAIT P0, [R0+URZ], R2 ;  /* 0x00000002000075a7 */ /* 0x0022a400080011ff */
[----:B--2---:R-:W-:Y:S05]  /*77e0*/  @!P0 NANOSLEEP.SYNCS 0x989680 ;  /* 0x009896800000895d */ /* 0x004fea0003900000 */
[----:B------:R-:W2:Y:S02]  /*77f0*/  @!P0 SYNCS.PHASECHK.TRANS64 P0, [R0+URZ], R2 ;  /* 0x00000002000085a7 */ /* 0x000ea400080010ff */
[----:B--2---:R-:W-:Y:S05]  /*7800*/  @!P0 BRA `(.L_x_118) ;  /* 0xfffffffc00f08947 */ /* 0x004fea000383ffff */
[----:B------:R-:W-:Y:S05]  /*7810*/  BRA `(.L_x_119) ;  /* 0xffffffb000307947 */ /* 0x000fea000383ffff */
.L_x_44:
[----:B------:R-:W-:-:S07]  /*7820*/  MOV R0, UR5 ;  /* 0x0000000500007c02 */ /* 0x000fce0008000f00 */
.L_x_120:
[----:B-1----:R1:W2:Y:S02]  /*7830*/  SYNCS.PHASECHK.TRANS64.TRYWAIT P0, [R0+URZ], R3 ;  /* 0x00000003000075a7 */ /* 0x0022a400080011ff */
[----:B--2---:R-:W-:Y:S05]  /*7840*/  @!P0 NANOSLEEP.SYNCS 0x989680 ;  /* 0x009896800000895d */ /* 0x004fea0003900000 */
[----:B------:R-:W2:Y:S02]  /*7850*/  @!P0 SYNCS.PHASECHK.TRANS64 P0, [R0+URZ], R3 ;  /* 0x00000003000085a7 */ /* 0x000ea400080010ff */
[----:B--2---:R-:W-:Y:S05]  /*7860*/  @!P0 BRA `(.L_x_120) ;  /* 0xfffffffc00f08947 */ /* 0x004fea000383ffff */
[----:B------:R-:W-:Y:S05]  /*7870*/  BRA `(.L_x_121) ;  /* 0xffffffb0003c7947 */ /* 0x000fea000383ffff */
.L_x_45:
[----:B------:R-:W-:-:S07]  /*7880*/  MOV R0, UR5 ;  /* 0x0000000500007c02 */ /* 0x000fce0008000f00 */
.L_x_122:
[----:B-1----:R1:W2:Y:S02]  /*7890*/  SYNCS.PHASECHK.TRANS64.TRYWAIT P0, [R0+URZ], R3 ;  /* 0x00000003000075a7 */ /* 0x0022a400080011ff */
[----:B--2---:R-:W-:Y:S05]  /*78a0*/  @!P0 NANOSLEEP.SYNCS 0x989680 ;  /* 0x009896800000895d */ /* 0x004fea0003900000 */
[----:B------:R-:W2:Y:S02]  /*78b0*/  @!P0 SYNCS.PHASECHK.TRANS64 P0, [R0+URZ], R3 ;  /* 0x00000003000085a7 */ /* 0x000ea400080010ff */
[----:B--2---:R-:W-:Y:S05]  /*78c0*/  @!P0 BRA `(.L_x_122) ;  /* 0xfffffffc00f08947 */ /* 0x004fea000383ffff */
[----:B------:R-:W-:Y:S05]  /*78d0*/  BRA `(.L_x_123) ;  /* 0xffffffb000487947 */ /* 0x000fea000383ffff */
.L_x_46:
[----:B------:R-:W-:-:S07]  /*78e0*/  MOV R0, UR5 ;  /* 0x0000000500007c02 */ /* 0x000fce0008000f00 */
.L_x_124:
[----:B-1----:R1:W2:Y:S02]  /*78f0*/  SYNCS.PHASECHK.TRANS64.TRYWAIT P0, [R0+URZ], R3 ;  /* 0x00000003000075a7 */ /* 0x0022a400080011ff */
[----:B--2---:R-:W-:Y:S05]  /*7900*/  @!P0 NANOSLEEP.SYNCS 0x989680 ;  /* 0x009896800000895d */ /* 0x004fea0003900000 */
[----:B------:R-:W2:Y:S02]  /*7910*/  @!P0 SYNCS.PHASECHK.TRANS64 P0, [R0+URZ], R3 ;  /* 0x00000003000085a7 */ /* 0x000ea400080010ff */
[----:B--2---:R-:W-:Y:S05]  /*7920*/  @!P0 BRA `(.L_x_124) ;  /* 0xfffffffc00f08947 */ /* 0x004fea000383ffff */
[----:B------:R-:W-:Y:S05]  /*7930*/  BRA `(.L_x_125) ;  /* 0xffffffb000547947 */ /* 0x000fea000383ffff */
.L_x_49:
[----:B-1----:R1:W2:Y:S02]  /*7940*/  SYNCS.PHASECHK.TRANS64.TRYWAIT P0, [R2+URZ+0xd0], R4 ;  /* 0x0000d004020075a7 */ /* 0x0022a400080011ff */
[----:B--2---:R-:W-:Y:S05]  /*7950*/  @!P0 NANOSLEEP.SYNCS 0x989680 ;  /* 0x009896800000895d */ /* 0x004fea0003900000 */
[----:B------:R-:W2:Y:S02]  /*7960*/  @!P0 SYNCS.PHASECHK.TRANS64 P0, [R2+URZ+0xd0], R4 ;  /* 0x0000d004020085a7 */ /* 0x000ea400080010ff */
[----:B--2---:R-:W-:Y:S05]  /*7970*/  @!P0 BRA `(.L_x_49) ;  /* 0xfffffffc00f08947 */ /* 0x004fea000383ffff */
[----:B------:R-:W-:Y:S05]  /*7980*/  BRA `(.L_x_126) ;  /* 0xffffffb000b07947 */ /* 0x000fea000383ffff */
.L_x_50:
[----:B------:R-:W-:-:S07]  /*7990*/  MOV R2, UR4 ;  /* 0x0000000400027c02 */ /* 0x000fce0008000f00 */
.L_x_127:
[----:B-1----:R1:W2:Y:S02]  /*79a0*/  SYNCS.PHASECHK.TRANS64.TRYWAIT P0, [R2+URZ+0x80], R5 ;  /* 0x00008005020075a7 */ /* 0x0022a400080011ff */
[----:B--2---:R-:W-:Y:S05]  /*79b0*/  @!P0 NANOSLEEP.SYNCS 0x989680 ;  /* 0x009896800000895d */ /* 0x004fea0003900000 */
[----:B------:R-:W2:Y:S02]  /*79c0*/  @!P0 SYNCS.PHASECHK.TRANS64 P0, [R2+URZ+0x80], R5 ;  /* 0x00008005020085a7 */ /* 0x000ea400080010ff */
[----:B--2---:R-:W-:Y:S05]  /*79d0*/  @!P0 BRA `(.L_x_127) ;  /* 0xfffffffc00f08947 */ /* 0x004fea000383ffff */
[----:B------:R-:W-:Y:S05]  /*79e0*/  BRA `(.L_x_128) ;  /* 0xffffffb000c07947 */ /* 0x000fea000383ffff */
.L_x_51:
[----:B-1----:R1:W2:Y:S02]  /*79f0*/  SYNCS.PHASECHK.TRANS64.TRYWAIT P1, [R2+URZ+0x70], R4 ;  /* 0x00007004020075a7 */ /* 0x0022a400080211ff */
[----:B--2---:R-:W-:Y:S05]  /*7a00*/  @!P1 NANOSLEEP.SYNCS 0x989680 ;  /* 0x009896800000995d */ /* 0x004fea0003900000 */
[----:B------:R-:W2:Y:S02]  /*7a10*/  @!P1 SYNCS.PHASECHK.TRANS64 P1, [R2+URZ+0x70], R4 ;  /* 0x00007004020095a7 */ /* 0x000ea400080210ff */
[----:B--2---:R-:W-:Y:S05]  /*7a20*/  @!P1 BRA `(.L_x_51) ;  /* 0xfffffffc00f09947 */ /* 0x004fea000383ffff */
[----:B------:R-:W-:Y:S05]  /*7a30*/  BRA `(.L_x_129) ;  /* 0xffffffb000f07947 */ /* 0x000fea000383ffff */
.L_x_54:
[----:B------:R-:W-:-:S07]  /*7a40*/  MOV R0, UR4 ;  /* 0x0000000400007c02 */ /* 0x000fce0008000f00 */
.L_x_130:
[----:B-1----:R1:W2:Y:S02]  /*7a50*/  SYNCS.PHASECHK.TRANS64.TRYWAIT P0, [R0+URZ+0x80], R2 ;  /* 0x00008002000075a7 */ /* 0x0022a400080011ff */
[----:B--2---:R-:W-:Y:S05]  /*7a60*/  @!P0 NANOSLEEP.SYNCS 0x989680 ;  /* 0x009896800000895d */ /* 0x004fea0003900000 */
[----:B------:R-:W2:Y:S02]  /*7a70*/  @!P0 SYNCS.PHASECHK.TRANS64 P0, [R0+URZ+0x80], R2 ;  /* 0x00008002000085a7 */ /* 0x000ea400080010ff */
[----:B--2---:R-:W-:Y:S05]  /*7a80*/  @!P0 BRA `(.L_x_130) ;  /* 0xfffffffc00f08947 */ /* 0x004fea000383ffff */
[----:B------:R-:W-:Y:S05]  /*7a90*/  BRA `(.L_x_53) ;  /* 0xffffffb400447947 */ /* 0x000fea000383ffff */
.L_x_63:
[----:B-1----:R-:W-:-:S04]  /*7aa0*/  MOV R5, UR5 ;  /* 0x0000000500057c02 */ /* 0x002fc80008000f00 */
[----:B------:R1:W2:Y:S03]  /*7ab0*/  SYNCS.PHASECHK.TRANS64.TRYWAIT P0, [R5+URZ+0x8], R6 ;  /* 0x00000806050075a7 */ /* 0x0002a600080011ff */
[----:B--2---:R-:W-:Y:S05]  /*7ac0*/  @!P0 NANOSLEEP.SYNCS 0x989680 ;  /* 0x009896800000895d */ /* 0x004fea0003900000 */
[----:B------:R-:W2:Y:S02]  /*7ad0*/  @!P0 SYNCS.PHASECHK.TRANS64 P0, [R5+URZ+0x8], R6 ;  /* 0x00000806050085a7 */ /* 0x000ea400080010ff */
[----:B--2---:R-:W-:Y:S05]  /*7ae0*/  @!P0 BRA `(.L_x_63) ;  /* 0xfffffffc00ec8947 */ /* 0x004fea000383ffff */
[----:B------:R-:W-:Y:S05]  /*7af0*/  BRA `(.L_x_62) ;  /* 0xffffffb400f87947 */ /* 0x000fea000383ffff */
.L_x_65:
[----:B------:R-:W-:Y:S01]  /*7b00*/  BSSY B0, `(.L_x_131) ;  /* 0x0000006000007945 */ /* 0x000fe20003800000 */
[----:B------:R-:W-:-:S07]  /*7b10*/  MOV R15, 0xffffffff ;  /* 0xffffffff000f7802 */ /* 0x000fce0000000f00 */
[----:B-1---5:R-:W-:Y:S05]  /*7b20*/  WARPSYNC.COLLECTIVE R15, `(.L_x_132) ;  /* 0x000000000f0c7348 */ /* 0x022fea0003c00000 */
[----:B------:R-:W-:Y:S02]  /*7b30*/  ELECT P6, UR79, PT ;  /* 0x00000000004f782f */ /* 0x000fe400038c0000 */
[----:B------:R-:W-:Y:S01]  /*7b40*/  MOV R14, UR79 ;  /* 0x0000004f000e7c02 */ /* 0x000fe20008000f00 */
[----:B-1---5:R-:W-:Y:S10]  /*7b50*/  ENDCOLLECTIVE ;  /* 0x000000000000791b */ /* 0x022ff40003800000 */
.L_x_132:
[----:B------:R-:W-:Y:S05]  /*7b60*/  BSYNC B0 ;  /* 0x0000000000007941 */ /* 0x000fea0003800000 */
.L_x_131:
[----:B------:R-:W-:Y:S01]  /*7b70*/  PLOP3.LUT P0, PT, P6, PT, PT, 0x80, 0x8 ;  /* 0x000000000008781c */ /* 0x000fe2000370f070 */
[----:B------:R-:W-:-:S12]  /*7b80*/  BRA `(.L_x_133) ;  /* 0xffffffb800247947 */ /* 0x000fd8000383ffff */
.L_x_67:
[----:B-1----:R-:W-:-:S04]  /*7b90*/  MOV R0, UR5 ;  /* 0x0000000500007c02 */ /* 0x002fc80008000f00 */
[----:B------:R1:W2:Y:S03]  /*7ba0*/  SYNCS.PHASECHK.TRANS64.TRYWAIT P0, [R0+URZ+0x8], R4 ;  /* 0x00000804000075a7 */ /* 0x0002a600080011ff */
[----:B--2---:R-:W-:Y:S05]  /*7bb0*/  @!P0 NANOSLEEP.SYNCS 0x989680 ;  /* 0x009896800000895d */ /* 0x004fea0003900000 */
[----:B------:R-:W2:Y:S02]  /*7bc0*/  @!P0 SYNCS.PHASECHK.TRANS64 P0, [R0+URZ+0x8], R4 ;  /* 0x00000804000085a7 */ /* 0x000ea400080010ff */
[----:B--2---:R-:W-:Y:S05]  /*7bd0*/  @!P0 BRA `(.L_x_67) ;  /* 0xfffffffc00ec8947 */ /* 0x004fea000383ffff */
[----:B------:R-:W-:Y:S05]  /*7be0*/  BRA `(.L_x_66) ;  /* 0xffffffb800287947 */ /* 0x000fea000383ffff */
.L_x_68:
[----:B-1----:R1:W2:Y:S02]  /*7bf0*/  SYNCS.PHASECHK.TRANS64.TRYWAIT P0, [R0+URZ+0x70], R4 ;  /* 0x00007004000075a7 */ /* 0x0022a400080011ff */
[----:B--2---:R-:W-:Y:S05]  /*7c00*/  @!P0 NANOSLEEP.SYNCS 0x989680 ;  /* 0x009896800000895d */ /* 0x004fea0003900000 */
[----:B------:R-:W2:Y:S02]  /*7c10*/  @!P0 SYNCS.PHASECHK.TRANS64 P0, [R0+URZ+0x70], R4 ;  /* 0x00007004000085a7 */ /* 0x000ea400080010ff */
[----:B--2---:R-:W-:Y:S05]  /*7c20*/  @!P0 BRA `(.L_x_68) ;  /* 0xfffffffc00f08947 */ /* 0x004fea000383ffff */
[----:B------:R-:W-:Y:S05]  /*7c30*/  BRA `(.L_x_134) ;  /* 0xffffffb800fc7947 */ /* 0x000fea000383ffff */
.L_x_70:
[----:B------:R-:W-:-:S07]  /*7c40*/  MOV R0, UR19 ;  /* 0x0000001300007c02 */ /* 0x000fce0008000f00 */
.L_x_135:
[----:B-1----:R1:W2:Y:S02]  /*7c50*/  SYNCS.PHASECHK.TRANS64.TRYWAIT P0, [R0+URZ+0xb0], R4 ;  /* 0x0000b004000075a7 */ /* 0x0022a400080011ff */
[----:B--2---:R-:W-:Y:S05]  /*7c60*/  @!P0 NANOSLEEP.SYNCS 0x989680 ;  /* 0x009896800000895d */ /* 0x004fea0003900000 */
[----:B------:R-:W2:Y:S02]  /*7c70*/  @!P0 SYNCS.PHASECHK.TRANS64 P0, [R0+URZ+0xb0], R4 ;  /* 0x0000b004000085a7 */ /* 0x000ea400080010ff */
[----:B--2---:R-:W-:Y:S05]  /*7c80*/  @!P0 BRA `(.L_x_135) ;  /* 0xfffffffc00f08947 */ /* 0x004fea000383ffff */
[----:B------:R-:W-:Y:S05]  /*7c90*/  BRA `(.L_x_136) ;  /* 0xffffffbc00447947 */ /* 0x000fea000383ffff */
.L_x_73:
[----:B------:R-:W-:Y:S07]  /*7ca0*/  MOV R0, UR6 ;  /* 0x0000000600007c02 */ /* 0x000fee0008000f00 */
.L_x_137:
[----:B-1----:R1:W2:Y:S02]  /*7cb0*/  SYNCS.PHASECHK.TRANS64.TRYWAIT P0, [R0+URZ], R4 ;  /* 0x00000004000075a7 */ /* 0x0022a400080011ff */
[----:B--2---:R-:W-:Y:S05]  /*7cc0*/  @!P0 NANOSLEEP.SYNCS 0x989680 ;  /* 0x009896800000895d */ /* 0x004fea0003900000 */
[----:B------:R-:W2:Y:S02]  /*7cd0*/  @!P0 SYNCS.PHASECHK.TRANS64 P0, [R0+URZ], R4 ;  /* 0x00000004000085a7 */ /* 0x000ea400080010ff */
[----:B--2---:R-:W-:Y:S05]  /*7ce0*/  @!P0 BRA `(.L_x_137) ;  /* 0xfffffffc00f08947 */ /* 0x004fea000383ffff */
[----:B------:R-:W-:Y:S05]  /*7cf0*/  BRA `(.L_x_72) ;  /* 0xffffffbc005c7947 */ /* 0x000fea000383ffff */
.L_x_77:
[----:B-1----:R-:W-:-:S07]  /*7d00*/  MOV R0, UR4 ;  /* 0x0000000400007c02 */ /* 0x002fce0008000f00 */
.L_x_138:
[----:B-1----:R1:W2:Y:S02]  /*7d10*/  SYNCS.PHASECHK.TRANS64.TRYWAIT P0, [R0+URZ], R2 ;  /* 0x00000002000075a7 */ /* 0x0022a400080011ff */
[----:B--2---:R-:W-:Y:S05]  /*7d20*/  @!P0 NANOSLEEP.SYNCS 0x989680 ;  /* 0x009896800000895d */ /* 0x004fea0003900000 */
[----:B------:R-:W2:Y:S02]  /*7d30*/  @!P0 SYNCS.PHASECHK.TRANS64 P0, [R0+URZ], R2 ;  /* 0x00000002000085a7 */ /* 0x000ea400080010ff */
[----:B--2---:R-:W-:Y:S05]  /*7d40*/  @!P0 BRA `(.L_x_138) ;  /* 0xfffffffc00f08947 */ /* 0x004fea000383ffff */
[----:B------:R-:W-:Y:S05]  /*7d50*/  BRA `(.L_x_139) ;  /* 0xffffffc000147947 */ /* 0x000fea000383ffff */
.L_x_78:
[----:B------:R-:W-:-:S07]  /*7d60*/  MOV R0, UR5 ;  /* 0x0000000500007c02 */ /* 0x000fce0008000f00 */
.L_x_140:
[----:B-1----:R1:W2:Y:S02]  /*7d70*/  SYNCS.PHASECHK.TRANS64.TRYWAIT P0, [R0+URZ], R3 ;  /* 0x00000003000075a7 */ /* 0x0022a400080011ff */
[----:B--2---:R-:W-:Y:S05]  /*7d80*/  @!P0 NANOSLEEP.SYNCS 0x989680 ;  /* 0x009896800000895d */ /* 0x004fea0003900000 */
[----:B------:R-:W2:Y:S02]  /*7d90*/  @!P0 SYNCS.PHASECHK.TRANS64 P0, [R0+URZ], R3 ;  /* 0x00000003000085a7 */ /* 0x000ea400080010ff */
[----:B--2---:R-:W-:Y:S05]  /*7da0*/  @!P0 BRA `(.L_x_140) ;  /* 0xfffffffc00f08947 */ /* 0x004fea000383ffff */
[----:B------:R-:W-:Y:S05]  /*7db0*/  BRA `(.L_x_141) ;  /* 0xffffffc000207947 */ /* 0x000fea000383ffff */
.L_x_79:
[----:B------:R-:W-:-:S07]  /*7dc0*/  MOV R0, UR5 ;  /* 0x0000000500007c02 */ /* 0x000fce0008000f00 */
.L_x_142:
[----:B-1----:R1:W2:Y:S02]  /*7dd0*/  SYNCS.PHASECHK.TRANS64.TRYWAIT P0, [R0+URZ], R3 ;  /* 0x00000003000075a7 */ /* 0x0022a400080011ff */
[----:B--2---:R-:W-:Y:S05]  /*7de0*/  @!P0 NANOSLEEP.SYNCS 0x989680 ;  /* 0x009896800000895d */ /* 0x004fea0003900000 */
[----:B------:R-:W2:Y:S02]  /*7df0*/  @!P0 SYNCS.PHASECHK.TRANS64 P0, [R0+URZ], R3 ;  /* 0x00000003000085a7 */ /* 0x000ea400080010ff */
[----:B--2---:R-:W-:Y:S05]  /*7e00*/  @!P0 BRA `(.L_x_142) ;  /* 0xfffffffc00f08947 */ /* 0x004fea000383ffff */
[----:B------:R-:W-:Y:S05]  /*7e10*/  BRA `(.L_x_143) ;  /* 0xffffffc0002c7947 */ /* 0x000fea000383ffff */
.L_x_82:
[----:B------:R-:W-:-:S07]  /*7e20*/  MOV R0, UR13 ;  /* 0x0000000d00007c02 */ /* 0x000fce0008000f00 */
.L_x_144:
[----:B-1----:R1:W2:Y:S02]  /*7e30*/  SYNCS.PHASECHK.TRANS64.TRYWAIT P1, [R0+URZ+0xf0], R2 ;  /* 0x0000f002000075a7 */ /* 0x0022a400080211ff */
[----:B--2---:R-:W-:Y:S05]  /*7e40*/  @!P1 NANOSLEEP.SYNCS 0x989680 ;  /* 0x009896800000995d */ /* 0x004fea0003900000 */
[----:B------:R-:W2:Y:S02]  /*7e50*/  @!P1 SYNCS.PHASECHK.TRANS64 P1, [R0+URZ+0xf0], R2 ;  /* 0x0000f002000095a7 */ /* 0x000ea400080210ff */
[----:B--2---:R-:W-:Y:S05]  /*7e60*/  @!P1 BRA `(.L_x_144) ;  /* 0xfffffffc00f09947 */ /* 0x004fea000383ffff */
[----:B------:R-:W-:Y:S05]  /*7e70*/  BRA `(.L_x_145) ;  /* 0xffffffc000787947 */ /* 0x000fea000383ffff */
.L_x_87:
[----:B--2---:R2:W3:Y:S02]  /*7e80*/  SYNCS.PHASECHK.TRANS64.TRYWAIT P0, [R7+URZ+0x70], R0 ;  /* 0x00007000070075a7 */ /* 0x0044e400080011ff */
[----:B---3--:R-:W-:Y:S05]  /*7e90*/  @!P0 NANOSLEEP.SYNCS 0x989680 ;  /* 0x009896800000895d */ /* 0x008fea0003900000 */
[----:B------:R-:W3:Y:S02]  /*7ea0*/  @!P0 SYNCS.PHASECHK.TRANS64 P0, [R7+URZ+0x70], R0 ;  /* 0x00007000070085a7 */ /* 0x000ee400080010ff */
[----:B---3--:R-:W-:Y:S05]  /*7eb0*/  @!P0 BRA `(.L_x_87) ;  /* 0xfffffffc00f08947 */ /* 0x008fea000383ffff */
[----:B------:R-:W-:Y:S05]  /*7ec0*/  BRA `(.L_x_146) ;  /* 0xffffffc400947947 */ /* 0x000fea000383ffff */
.L_x_90:
[----:B-1----:R-:W-:Y:S07]  /*7ed0*/  MOV R0, UR17 ;  /* 0x0000001100007c02 */ /* 0x002fee0008000f00 */
.L_x_147:
[----:B-1----:R1:W2:Y:S02]  /*7ee0*/  SYNCS.PHASECHK.TRANS64.TRYWAIT P2, [R0+URZ+0x68], R7 ;  /* 0x00006807000075a7 */ /* 0x0022a400080411ff */
[----:B--2---:R-:W-:Y:S05]  /*7ef0*/  @!P2 NANOSLEEP.SYNCS 0x989680 ;  /* 0x009896800000a95d */ /* 0x004fea0003900000 */
[----:B------:R-:W2:Y:S02]  /*7f00*/  @!P2 SYNCS.PHASECHK.TRANS64 P2, [R0+URZ+0x68], R7 ;  /* 0x000068070000a5a7 */ /* 0x000ea400080410ff */
[----:B--2---:R-:W-:Y:S05]  /*7f10*/  @!P2 BRA `(.L_x_147) ;  /* 0xfffffffc00f0a947 */ /* 0x004fea000383ffff */
[----:B------:R-:W-:Y:S05]  /*7f20*/  BRA `(.L_x_89) ;  /* 0xffffffc800f47947 */ /* 0x000fea000383ffff */
.L_x_93:
[----:B-1----:R-:W-:Y:S07]  /*7f30*/  MOV R0, UR17 ;  /* 0x0000001100007c02 */ /* 0x002fee0008000f00 */
.L_x_148:
[----:B-1----:R1:W2:Y:S02]  /*7f40*/  SYNCS.PHASECHK.TRANS64.TRYWAIT P0, [R0+URZ+0x58], R6 ;  /* 0x00005806000075a7 */ /* 0x0022a400080011ff */
[----:B--2---:R-:W-:Y:S05]  /*7f50*/  @!P0 NANOSLEEP.SYNCS 0x989680 ;  /* 0x009896800000895d */ /* 0x004fea0003900000 */
[----:B------:R-:W2:Y:S02]  /*7f60*/  @!P0 SYNCS.PHASECHK.TRANS64 P0, [R0+URZ+0x58], R6 ;  /* 0x00005806000085a7 */ /* 0x000ea400080010ff */
[----:B--2---:R-:W-:Y:S05]  /*7f70*/  @!P0 BRA `(.L_x_148) ;  /* 0xfffffffc00f08947 */ /* 0x004fea000383ffff */
[----:B------:R-:W-:Y:S05]  /*7f80*/  BRA `(.L_x_149) ;  /* 0xffffffcc00447947 */ /* 0x000fea000383ffff */
.L_x_96:
[----:B--2---:R2:W4:Y:S02]  /*7f90*/  SYNCS.PHASECHK.TRANS64.TRYWAIT P0, [R3+URZ+0x70], R0 ;  /* 0x00007000030075a7 */ /* 0x00452400080011ff */
[----:B----4-:R-:W-:Y:S05]  /*7fa0*/  @!P0 NANOSLEEP.SYNCS 0x989680 ;  /* 0x009896800000895d */ /* 0x010fea0003900000 */
[----:B------:R-:W4:Y:S02]  /*7fb0*/  @!P0 SYNCS.PHASECHK.TRANS64 P0, [R3+URZ+0x70], R0 ;  /* 0x00007000030085a7 */ /* 0x000f2400080010ff */
[----:B----4-:R-:W-:Y:S05]  /*7fc0*/  @!P0 BRA `(.L_x_96) ;  /* 0xfffffffc00f08947 */ /* 0x010fea000383ffff */
[----:B------:R-:W-:Y:S05]  /*7fd0*/  BRA `(.L_x_150) ;  /* 0xffffffd000907947 */ /* 0x000fea000383ffff */
.L_x_107:
[----:B-1----:R-:W-:Y:S04]  /*7fe0*/  MOV R0, UR44 ;  /* 0x0000002c00007c02 */ /* 0x002fe80008000f00 */
[----:B------:R1:W2:Y:S03]  /*7ff0*/  SYNCS.PHASECHK.TRANS64.TRYWAIT P1, [R0+URZ+0x50], R3 ;  /* 0x00005003000075a7 */ /* 0x0002a600080211ff */
[----:B--2---:R-:W-:Y:S05]  /*8000*/  @!P1 NANOSLEEP.SYNCS 0x989680 ;  /* 0x009896800000995d */ /* 0x004fea0003900000 */
[----:B------:R-:W2:Y:S02]  /*8010*/  @!P1 SYNCS.PHASECHK.TRANS64 P1, [R0+URZ+0x50], R3 ;  /* 0x00005003000095a7 */ /* 0x000ea400080210ff */
[----:B--2---:R-:W-:Y:S05]  /*8020*/  @!P1 BRA `(.L_x_107) ;  /* 0xfffffffc00ec9947 */ /* 0x004fea000383ffff */
[----:B------:R-:W-:Y:S05]  /*8030*/  BRA `(.L_x_106) ;  /* 0xffffffdc00e87947 */ /* 0x000fea000383ffff */
.L_x_109:
[----:B------:R1:W1:Y:S02]  /*8040*/  SYNCS.PHASECHK.TRANS64.TRYWAIT P1, [R149+URZ+0x90], R4 ;  /* 0x00009004950075a7 */ /* 0x00026400080211ff */
[----:B-1----:R-:W-:Y:S05]  /*8050*/  @!P1 NANOSLEEP.SYNCS 0x989680 ;  /* 0x009896800000995d */ /* 0x002fea0003900000 */
[----:B------:R-:W1:Y:S02]  /*8060*/  @!P1 SYNCS.PHASECHK.TRANS64 P1, [R149+URZ+0x90], R4 ;  /* 0x00009004950095a7 */ /* 0x000e6400080210ff */
[----:B-1----:R-:W-:Y:S05]  /*8070*/  @!P1 BRA `(.L_x_109) ;  /* 0xfffffffc00f09947 */ /* 0x002fea000383ffff */
[----:B------:R-:W-:Y:S05]  /*8080*/  BRA `(.L_x_108) ;  /* 0xffffffe0002c7947 */ /* 0x000fea000383ffff */
        .weak           $__internal_0_$__cuda_sm10x_tcgen05_guardrail_trap_col_being_dealloced_not_returned_by_alloc
        .type           $__internal_0_$__cuda_sm10x_tcgen05_guardrail_trap_col_being_dealloced_not_returned_by_alloc,@function
        .size           $__internal_0_$__cuda_sm10x_tcgen05_guardrail_trap_col_being_dealloced_not_returned_by_alloc,($__internal_1_$__cuda_sm10x_tcgen05_guardrail_trap_phase_invalid_during_alloc - $__internal_0_$__cuda_sm10x_tcgen05_guardrail_trap_col_being_dealloced_not_returned_by_alloc)
$__internal_0_$__cuda_sm10x_tcgen05_guardrail_trap_col_being_dealloced_not_returned_by_alloc:
[----:B------:R-:W-:Y:S05]  /*8090*/  BPT.TRAP 0x1 ;  /* 0x000000040000795c */ /* 0x000fea0000300000 */
[----:B------:R-:W-:-:S04]  /*80a0*/  HFMA2 R3, -RZ, RZ, 0, 0 ;  /* 0x00000000ff037431 */ /* 0x000fc800000001ff */
[----:B------:R-:W-:Y:S05]  /*80b0*/  RET.REL.NODEC R2 `(_ZN7cutlass13device_kernelINS_4gemm6kernel13GemmUniversalIN4cute5tupleIJiiiiEEENS1_10collective13CollectiveMmaINS1_35MainloopSm100TmaUmmaWarpSpecializedILi5ELi2ELi4ENS5_IJNS4_1CILi2EEESB_NSA_ILi1EEEEEEEENS5_IJNSA_ILi256EEENSA_ILi64EEENSA_ILi32EEEEEEaNS5_IJlSC_lEEEaSJ_NS4_8TiledMMAINS4_8MMA_AtomIJNS4_21SM100_MMA_S8_2x1SM_SSIaaiLi256ELi64ELNS4_4UMMA5MajorE0ELSO_0ELNSN_8SaturateE0EEEEEENS4_6LayoutINS5_IJSC_SC_SC_EEENS5_IJNSA_ILi0EEESU_SU_EEEEENS5_IJNS4_10UnderscoreESX_SX_EEEEENS4_28SM100_TMA_2SM_LOAD_MULTICASTENS4_14ComposedLayoutINS4_7SwizzleILi1ELi4ELi3EEENS4_18smem_ptr_flag_bitsILi8EEENSS_INS5_IJNSA_ILi8EEESH_EEENS5_IJSH_SC_EEEEEEEvNS4_8identityENS4_18SM100_TMA_2SM_LOADES1A_vS1B_EENS_8epilogue10collective18CollectiveEpilogueINS1E_23Sm100TmaWarpSpecializedILi1ELi1ELi64ELb0ELb0EEEJNS5_IJNSA_ILi128EEESG_SH_EEENS5_IJNSS_IS1J_SC_EENSS_ISG_SC_EEEEEaSJ_aSJ_NS1E_6fusion15FusionCallbacksIS1I_NS1O_17LinearCombinationIaiaiLNS_15FloatRoundStyleE2EEES1K_S1N_JEEENS4_5SM1004TMEM4LOAD26SM100_TMEM_LOAD_32dp32b64xENS4_13SM90_TMA_LOADENS11_INS12_ILi2ELi4ELi3EEES15_NSS_INS5_IJS16_SG_EEENS5_IJSG_SC_EEEEEEENS4_39AutoVectorizingCopyWithAssumedAlignmentILi128EEENS4_14SM90_TMA_STOREES23_S25_S25_EEEvvEEEEvNT_6ParamsE) ;  /* 0xffffff7c02d07950 */ /* 0x000fea0003c3ffff */
        .weak           $__internal_1_$__cuda_sm10x_tcgen05_guardrail_trap_phase_invalid_during_alloc
        .type           $__internal_1_$__cuda_sm10x_tcgen05_guardrail_trap_phase_invalid_during_alloc,@function
        .size           $__internal_1_$__cuda_sm10x_tcgen05_guardrail_trap_phase_invalid_during_alloc,($__internal_2_$__cuda_sm10x_tcgen05_guardrail_trap_unallocated_columns_being_dealloced - $__internal_1_$__cuda_sm10x_tcgen05_guardrail_trap_phase_invalid_during_alloc)
$__internal_1_$__cuda_sm10x_tcgen05_guardrail_trap_phase_invalid_during_alloc:
[----:B------:R-:W-:Y:S05]  /*80c0*/  BPT.TRAP 0x1 ;  /* 0x000000040000795c */ /* 0x000fea0000300000 */
[----:B------:R-:W-:-:S04]  /*80d0*/  MOV R5, 0x0 ;  /* 0x0000000000057802 */ /* 0x000fc80000000f00 */
[----:B------:R-:W-:Y:S05]  /*80e0*/  RET.REL.NODEC R4 `(_ZN7cutlass13device_kernelINS_4gemm6kernel13GemmUniversalIN4cute5tupleIJiiiiEEENS1_10collective13CollectiveMmaINS1_35MainloopSm100TmaUmmaWarpSpecializedILi5ELi2ELi4ENS5_IJNS4_1CILi2EEESB_NSA_ILi1EEEEEEEENS5_IJNSA_ILi256EEENSA_ILi64EEENSA_ILi32EEEEEEaNS5_IJlSC_lEEEaSJ_NS4_8TiledMMAINS4_8MMA_AtomIJNS4_21SM100_MMA_S8_2x1SM_SSIaaiLi256ELi64ELNS4_4UMMA5MajorE0ELSO_0ELNSN_8SaturateE0EEEEEENS4_6LayoutINS5_IJSC_SC_SC_EEENS5_IJNSA_ILi0EEESU_SU_EEEEENS5_IJNS4_10UnderscoreESX_SX_EEEEENS4_28SM100_TMA_2SM_LOAD_MULTICASTENS4_14ComposedLayoutINS4_7SwizzleILi1ELi4ELi3EEENS4_18smem_ptr_flag_bitsILi8EEENSS_INS5_IJNSA_ILi8EEESH_EEENS5_IJSH_SC_EEEEEEEvNS4_8identityENS4_18SM100_TMA_2SM_LOADES1A_vS1B_EENS_8epilogue10collective18CollectiveEpilogueINS1E_23Sm100TmaWarpSpecializedILi1ELi1ELi64ELb0ELb0EEEJNS5_IJNSA_ILi128EEESG_SH_EEENS5_IJNSS_IS1J_SC_EENSS_ISG_SC_EEEEEaSJ_aSJ_NS1E_6fusion15FusionCallbacksIS1I_NS1O_17LinearCombinationIaiaiLNS_15FloatRoundStyleE2EEES1K_S1N_JEEENS4_5SM1004TMEM4LOAD26SM100_TMEM_LOAD_32dp32b64xENS4_13SM90_TMA_LOADENS11_INS12_ILi2ELi4ELi3EEES15_NSS_INS5_IJS16_SG_EEENS5_IJSG_SC_EEEEEEENS4_39AutoVectorizingCopyWithAssumedAlignmentILi128EEENS4_14SM90_TMA_STOREES23_S25_S25_EEEvvEEEEvNT_6ParamsE) ;  /* 0xffffff7c04c47950 */ /* 0x000fea0003c3ffff */
        .weak           $__internal_2_$__cuda_sm10x_tcgen05_guardrail_trap_unallocated_columns_being_dealloced
        .type           $__internal_2_$__cuda_sm10x_tcgen05_guardrail_trap_unallocated_columns_being_dealloced,@function
        .size           $__internal_2_$__cuda_sm10x_tcgen05_guardrail_trap_unallocated_columns_being_dealloced,(.L_x_152 - $__internal_2_$__cuda_sm10x_tcgen05_guardrail_trap_unallocated_columns_being_dealloced)
$__internal_2_$__cuda_sm10x_tcgen05_guardrail_trap_unallocated_columns_being_dealloced:
[----:B------:R-:W-:Y:S05]  /*80f0*/  BPT.TRAP 0x1 ;  /* 0x000000040000795c */ /* 0x000fea0000300000 */
[----:B------:R-:W-:-:S04]  /*8100*/  HFMA2 R3, -RZ, RZ, 0, 0 ;  /* 0x00000000ff037431 */ /* 0x000fc800000001ff */
[----:B------:R-:W-:Y:S05]  /*8110*/  RET.REL.NODEC R2 `(_ZN7cutlass13device_kernelINS_4gemm6kernel13GemmUniversalIN4cute5tupleIJiiiiEEENS1_10collective13CollectiveMmaINS1_35MainloopSm100TmaUmmaWarpSpecializedILi5ELi2ELi4ENS5_IJNS4_1CILi2EEESB_NSA_ILi1EEEEEEEENS5_IJNSA_ILi256EEENSA_ILi64EEENSA_ILi32EEEEEEaNS5_IJlSC_lEEEaSJ_NS4_8TiledMMAINS4_8MMA_AtomIJNS4_21SM100_MMA_S8_2x1SM_SSIaaiLi256ELi64ELNS4_4UMMA5MajorE0ELSO_0ELNSN_8SaturateE0EEEEEENS4_6LayoutINS5_IJSC_SC_SC_EEENS5_IJNSA_ILi0EEESU_SU_EEEEENS5_IJNS4_10UnderscoreESX_SX_EEEEENS4_28SM100_TMA_2SM_LOAD_MULTICASTENS4_14ComposedLayoutINS4_7SwizzleILi1ELi4ELi3EEENS4_18smem_ptr_flag_bitsILi8EEENSS_INS5_IJNSA_ILi8EEESH_EEENS5_IJSH_SC_EEEEEEEvNS4_8identityENS4_18SM100_TMA_2SM_LOADES1A_vS1B_EENS_8epilogue10collective18CollectiveEpilogueINS1E_23Sm100TmaWarpSpecializedILi1ELi1ELi64ELb0ELb0EEEJNS5_IJNSA_ILi128EEESG_SH_EEENS5_IJNSS_IS1J_SC_EENSS_ISG_SC_EEEEEaSJ_aSJ_NS1E_6fusion15FusionCallbacksIS1I_NS1O_17LinearCombinationIaiaiLNS_15FloatRoundStyleE2EEES1K_S1N_JEEENS4_5SM1004TMEM4LOAD26SM100_TMEM_LOAD_32dp32b64xENS4_13SM90_TMA_LOADENS11_INS12_ILi2ELi4ELi3EEES15_NSS_INS5_IJS16_SG_EEENS5_IJSG_SC_EEEEEEENS4_39AutoVectorizingCopyWithAssumedAlignmentILi128EEENS4_14SM90_TMA_STOREES23_S25_S25_EEEvvEEEEvNT_6ParamsE) ;  /* 0xffffff7c02b87950 */ /* 0x000fea0003c3ffff */
.L_x_151:
[----:B------:R-:W-:-:S00]  /*8120*/  BRA `(.L_x_151) ;  /* 0xfffffffc00fc7947 */ /* 0x000fc0000383ffff */
[----:B------:R-:W-:-:S00]  /*8130*/  NOP ;  /* 0x0000000000007918 */ /* 0x000fc00000000000 */
        /* <DEDUP_REMOVED lines=12> */
.L_x_152:


//--------------------- .nv.global.init           --------------------------
	.section	.nv.global.init,"aw",@progbits
.nv.global.init:
	.type		$str$27,@object
	.size		$str$27,($str$28 - $str$27)
$str$27:
        /*0000*/ 	.byte	0x28, 0x61, 0x64, 0x64, 0x72, 0x65, 0x73, 0x73, 0x20, 0x26, 0x20, 0x6d, 0x61, 0x73, 0x6b, 0x29
        /*0010*/ 	.byte	0x20, 0x3d, 0x3d, 0x20, 0x30, 0x00
	.type		$str$28,@object
	.size		$str$28,($str$26 - $str$28)
$str$28:
        /*0016*/ 	.byte	0x2f, 0x74, 0x6d, 0x70, 0x2f, 0x63, 0x75, 0x74, 0x6c, 0x61, 0x73, 0x73, 0x5f, 0x73, 0x77, 0x65
        /*0026*/ 	.byte	0x65, 0x70, 0x5f, 0x73, 0x72, 0x63, 0x2f, 0x69, 0x6e, 0x63, 0x6c, 0x75, 0x64, 0x65, 0x2f, 0x63
        /*0036*/ 	.byte	0x75, 0x74, 0x65, 0x2f, 0x70, 0x6f, 0x69, 0x6e, 0x74, 0x65, 0x72, 0x5f, 0x66, 0x6c, 0x61, 0x67
        /*0046*/ 	.byte	0x67, 0x65, 0x64, 0x2e, 0x68, 0x70, 0x70, 0x00
	.type		$str$26,@object
	.size		$str$26,($str$25 - $str$26)
$str$26:
        /*004e*/ 	.byte	0x2f, 0x74, 0x6d, 0x70, 0x2f, 0x63, 0x75, 0x74, 0x6c, 0x61, 0x73, 0x73, 0x5f, 0x73, 0x77, 0x65
        /*005e*/ 	.byte	0x65, 0x70, 0x5f, 0x73, 0x72, 0x63, 0x2f, 0x69, 0x6e, 0x63, 0x6c, 0x75, 0x64, 0x65, 0x2f, 0x63
        /*006e*/ 	.byte	0x75, 0x74, 0x65, 0x2f, 0x61, 0x74, 0x6f, 0x6d, 0x2f, 0x63, 0x6f, 0x70, 0x79, 0x5f, 0x74, 0x72
        /*007e*/ 	.byte	0x61, 0x69, 0x74, 0x73, 0x5f, 0x73, 0x6d, 0x31, 0x30, 0x30, 0x2e, 0x68, 0x70, 0x70, 0x00
	.type		$str$25,@object
	.size		$str$25,(__unnamed_1 - $str$25)
$str$25:
        /*008d*/ 	.byte	0x28, 0x28, 0x75, 0x69, 0x6e, 0x74, 0x33, 0x32, 0x5f, 0x74, 0x28, 0x74, 0x68, 0x72, 0x65, 0x61
        /*009d*/ 	.byte	0x64, 0x49, 0x64, 0x78, 0x2e, 0x78, 0x29, 0x20, 0x2f, 0x20, 0x33, 0x32, 0x29, 0x20, 0x25, 0x20
        /*00ad*/ 	.byte	0x34, 0x29, 0x20, 0x3d, 0x3d, 0x20, 0x28, 0x28, 0x28, 0x74, 0x6d, 0x65, 0x6d, 0x5f, 0x61, 0x64
        /*00bd*/ 	.byte	0x64, 0x72, 0x20, 0x3e, 0x3e, 0x20, 0x31, 0x36, 0x29, 0x20, 0x2f, 0x20, 0x33, 0x32, 0x29, 0x20
        /*00cd*/ 	.byte	0x25, 0x20, 0x34, 0x29, 0x00
	.type		__unnamed_1,@object
	.size		__unnamed_1,(__unnamed_2 - __unnamed_1)
__unnamed_1:
        /*00d2*/ 	.byte	0x61, 0x75, 0x74, 0x6f, 0x20, 0x63, 0x75, 0x74, 0x65, 0x3a, 0x3a, 0x61, 0x73, 0x5f, 0x70, 0x6f
        /* <DEDUP_REMOVED lines=24> */
        /*0262*/ 	.byte	0x5d, 0x00
	.type		__unnamed_2,@object
	.size		__unnamed_2,(.L_2 - __unnamed_2)
__unnamed_2:
        /* <DEDUP_REMOVED lines=42> */
        /*0504*/ 	.byte	0x43, 0x3c, 0x30, 0x3e, 0x3e, 0x3e, 0x3e, 0x5d, 0x00
.L_2:


//--------------------- .nv.shared._ZN7cutlass13device_kernelINS_4gemm6kernel13GemmUniversalIN4cute5tupleIJiiiiEEENS1_10collective13CollectiveMmaINS1_35MainloopSm100TmaUmmaWarpSpecializedILi5ELi2ELi4ENS5_IJNS4_1CILi2EEESB_NSA_ILi1EEEEEEEENS5_IJNSA_ILi256EEENSA_ILi64EEENSA_ILi32EEEEEEaNS5_IJlSC_lEEEaSJ_NS4_8TiledMMAINS4_8MMA_AtomIJNS4_21SM100_MMA_S8_2x1SM_SSIaaiLi256ELi64ELNS4_4UMMA5MajorE0ELSO_0ELNSN_8SaturateE0EEEEEENS4_6LayoutINS5_IJSC_SC_SC_EEENS5_IJNSA_ILi0EEESU_SU_EEEEENS5_IJNS4_10UnderscoreESX_SX_EEEEENS4_28SM100_TMA_2SM_LOAD_MULTICASTENS4_14ComposedLayoutINS4_7SwizzleILi1ELi4ELi3EEENS4_18smem_ptr_flag_bitsILi8EEENSS_INS5_IJNSA_ILi8EEESH_EEENS5_IJSH_SC_EEEEEEEvNS4_8identityENS4_18SM100_TMA_2SM_LOADES1A_vS1B_EENS_8epilogue10collective18CollectiveEpilogueINS1E_23Sm100TmaWarpSpecializedILi1ELi1ELi64ELb0ELb0EEEJNS5_IJNSA_ILi128EEESG_SH_EEENS5_IJNSS_IS1J_SC_EENSS_ISG_SC_EEEEEaSJ_aSJ_NS1E_6fusion15FusionCallbacksIS1I_NS1O_17LinearCombinationIaiaiLNS_15FloatRoundStyleE2EEES1K_S1N_JEEENS4_5SM1004TMEM4LOAD26SM100_TMEM_LOAD_32dp32b64xENS4_13SM90_TMA_LOADENS11_INS12_ILi2ELi4ELi3EEES15_NSS_INS5_IJS16_SG_EEENS5_IJSG_SC_EEEEEEENS4_39AutoVectorizingCopyWithAssumedAlignmentILi128EEENS4_14SM90_TMA_STOREES23_S25_S25_EEEvvEEEEvNT_6ParamsE --------------------------
	.section	.nv.shared._ZN7cutlass13device_kernelINS_4gemm6kernel13GemmUniversalIN4cute5tupleIJiiiiEEENS1_10collective13CollectiveMmaINS1_35MainloopSm100TmaUmmaWarpSpecializedILi5ELi2ELi4ENS5_IJNS4_1CILi2EEESB_NSA_ILi1EEEEEEEENS5_IJNSA_ILi256EEENSA_ILi64EEENSA_ILi32EEEEEEaNS5_IJlSC_lEEEaSJ_NS4_8TiledMMAINS4_8MMA_AtomIJNS4_21SM100_MMA_S8_2x1SM_SSIaaiLi256ELi64ELNS4_4UMMA5MajorE0ELSO_0ELNSN_8SaturateE0EEEEEENS4_6LayoutINS5_IJSC_SC_SC_EEENS5_IJNSA_ILi0EEESU_SU_EEEEENS5_IJNS4_10UnderscoreESX_SX_EEEEENS4_28SM100_TMA_2SM_LOAD_MULTICASTENS4_14ComposedLayoutINS4_7SwizzleILi1ELi4ELi3EEENS4_18smem_ptr_flag_bitsILi8EEENSS_INS5_IJNSA_ILi8EEESH_EEENS5_IJSH_SC_EEEEEEEvNS4_8identityENS4_18SM100_TMA_2SM_LOADES1A_vS1B_EENS_8epilogue10collective18CollectiveEpilogueINS1E_23Sm100TmaWarpSpecializedILi1ELi1ELi64ELb0ELb0EEEJNS5_IJNSA_ILi128EEESG_SH_EEENS5_IJNSS_IS1J_SC_EENSS_ISG_SC_EEEEEaSJ_aSJ_NS1E_6fusion15FusionCallbacksIS1I_NS1O_17LinearCombinationIaiaiLNS_15FloatRoundStyleE2EEES1K_S1N_JEEENS4_5SM1004TMEM4LOAD26SM100_TMEM_LOAD_32dp32b64xENS4_13SM90_TMA_LOADENS11_INS12_ILi2ELi4ELi3EEES15_NSS_INS5_IJS16_SG_EEENS5_IJSG_SC_EEEEEEENS4_39AutoVectorizingCopyWithAssumedAlignmentILi128EEENS4_14SM90_TMA_STOREES23_S25_S25_EEEvvEEEEvNT_6ParamsE,"aw",@nobits
	.sectionflags	@""
	.align	16
	.zero		1024


//--------------------- .nv.shared.reserved.0     --------------------------
	.section	.nv.shared.reserved.0,"aw",@nobits
	.weak		__nv_reservedSMEM_offset_0_alias
	.size		__nv_reservedSMEM_offset_0_alias, 0, 64
	.other		__nv_reservedSMEM_offset_0_alias,@"STO_CUDA_RESERVED_SHARED STV_DEFAULT"
__nv_reservedSMEM_offset_0_alias:
	.zero		0
.nv.shared.reserved.0:
	.zero		64
	.weak		__nv_reservedSMEM_tcgen05_partition
	.type		__nv_reservedSMEM_tcgen05_partition,@object
	.size		__nv_reservedSMEM_tcgen05_partition,(.L_0 - __nv_reservedSMEM_tcgen05_partition)
__nv_reservedSMEM_tcgen05_partition:
	.zero		32
.L_0:


//--------------------- .nv.global                --------------------------
	.section	.nv.global,"aw",@nobits
.nv.global:
	.type		_ZN39_INTERNAL_9f74afc2_4_k_cu_a5ece5a9_98474cute1_E,@object
	.size		_ZN39_INTERNAL_9f74afc2_4_k_cu_a5ece5a9_98474cute1_E,(_ZN39_INTERNAL_9f74afc2_4_k_cu_a5ece5a9_98474cuda3std3__45__cpo6cbeginE - _ZN39_INTERNAL_9f74afc2_4_k_cu_a5ece5a9_98474cute1_E)
_ZN39_INTERNAL_9f74afc2_4_k_cu_a5ece5a9_98474cute1_E:
	.zero		1
	.type		_ZN39_INTERNAL_9f74afc2_4_k_cu_a5ece5a9_98474cuda3std3__45__cpo6cbeginE,@object
	.size		_ZN39_INTERNAL_9f74afc2_4_k_cu_a5ece5a9_98474cuda3std3__45__cpo6cbeginE,(_ZN39_INTERNAL_9f74afc2_4_k_cu_a5ece5a9_98474cuda3std3__48in_placeE - _ZN39_INTERNAL_9f74afc2_4_k_cu_a5ece5a9_98474cuda3std3__45__cpo6cbeginE)
_ZN39_INTERNAL_9f74afc2_4_k_cu_a5ece5a9_98474cuda3std3__45__cpo6cbeginE:
	.zero		1
	.type		_ZN39_INTERNAL_9f74afc2_4_k_cu_a5ece5a9_98474cuda3std3__48in_placeE,@object
	.size		_ZN39_INTERNAL_9f74afc2_4_k_cu_a5ece5a9_98474cuda3std3__48in_placeE,(_ZN39_INTERNAL_9f74afc2_4_k_cu_a5ece5a9_98474cuda3std6ranges3__45__cpo9iter_moveE - _ZN39_INTERNAL_9f74afc2_4_k_cu_a5ece5a9_98474cuda3std3__48in_placeE)
_ZN39_INTERNAL_9f74afc2_4_k_cu_a5ece5a9_98474cuda3std3__48in_placeE:
	.zero		1
	.type		_ZN39_INTERNAL_9f74afc2_4_k_cu_a5ece5a9_98474cuda3std6ranges3__45__cpo9iter_moveE,@object
	.size		_ZN39_INTERNAL_9f74afc2_4_k_cu_a5ece5a9_98474cuda3std6ranges3__45__cpo9iter_moveE,(_ZN39_INTERNAL_9f74afc2_4_k_cu_a5ece5a9_98474cuda3std3__45__cpo5beginE - _ZN39_INTERNAL_9f74afc2_4_k_cu_a5ece5a9_98474cuda3std6ranges3__45__cpo9iter_moveE)
_ZN39_INTERNAL_9f74afc2_4_k_cu_a5ece5a9_98474cuda3std6ranges3__45__cpo9iter_moveE:
	.zero		1
	.type		_ZN39_INTERNAL_9f74afc2_4_k_cu_a5ece5a9_98474cuda3std3__45__cpo5beginE,@object
	.size		_ZN39_INTERNAL_9f74afc2_4_k_cu_a5ece5a9_98474cuda3std3__45__cpo5beginE,(_ZN39_INTERNAL_9f74afc2_4_k_cu_a5ece5a9_98474cuda3std3__441_GLOBAL__N__9f74afc2_4_k_cu_a5ece5a9_98476ignoreE - _ZN39_INTERNAL_9f74afc2_4_k_cu_a5ece5a9_98474cuda3std3__45__cpo5beginE)
_ZN39_INTERNAL_9f74afc2_4_k_cu_a5ece5a9_98474cuda3std3__45__cpo5beginE:
	.zero		1
	.type		_ZN39_INTERNAL_9f74afc2_4_k_cu_a5ece5a9_98474cuda3std3__441_GLOBAL__N__9f74afc2_4_k_cu_a5ece5a9_98476ignoreE,@object
	.size		_ZN39_INTERNAL_9f74afc2_4_k_cu_a5ece5a9_98474cuda3std3__441_GLOBAL__N__9f74afc2_4_k_cu_a5ece5a9_98476ignoreE,(_ZN39_INTERNAL_9f74afc2_4_k_cu_a5ece5a9_98474cute7productE - _ZN39_INTERNAL_9f74afc2_4_k_cu_a5ece5a9_98474cuda3std3__441_GLOBAL__N__9f74afc2_4_k_cu_a5ece5a9_98476ignoreE)
_ZN39_INTERNAL_9f74afc2_4_k_cu_a5ece5a9_98474cuda3std3__441_GLOBAL__N__9f74afc2_4_k_cu_a5ece5a9_98476ignoreE:
	.zero		1
	.type		_ZN39_INTERNAL_9f74afc2_4_k_cu_a5ece5a9_98474cute7productE,@object
	.size		_ZN39_INTERNAL_9f74afc2_4_k_cu_a5ece5a9_98474cute7productE,(_ZN39_INTERNAL_9f74afc2_4_k_cu_a5ece5a9_98474cuda3std3__45__cpo3endE - _ZN39_INTERNAL_9f74afc2_4_k_cu_a5ece5a9_98474cute7productE)
_ZN39_INTERNAL_9f74afc2_4_k_cu_a5ece5a9_98474cute7productE:
	.zero		1
	.type		_ZN39_INTERNAL_9f74afc2_4_k_cu_a5ece5a9_98474cuda3std3__45__cpo3endE,@object
	.size		_ZN39_INTERNAL_9f74afc2_4_k_cu_a5ece5a9_98474cuda3std3__45__cpo3endE,(_ZN39_INTERNAL_9f74afc2_4_k_cu_a5ece5a9_98474cuda3std3__419piecewise_constructE - _ZN39_INTERNAL_9f74afc2_4_k_cu_a5ece5a9_98474cuda3std3__45__cpo3endE)
_ZN39_INTERNAL_9f74afc2_4_k_cu_a5ece5a9_98474cuda3std3__45__cpo3endE:
	.zero		1
	.type		_ZN39_INTERNAL_9f74afc2_4_k_cu_a5ece5a9_98474cuda3std3__419piecewise_constructE,@object
	.size		_ZN39_INTERNAL_9f74afc2_4_k_cu_a5ece5a9_98474cuda3std3__419piecewise_constructE,(_ZN39_INTERNAL_9f74afc2_4_k_cu_a5ece5a9_98474cuda3std3__45__cpo4cendE - _ZN39_INTERNAL_9f74afc2_4_k_cu_a5ece5a9_98474cuda3std3__419piecewise_constructE)
_ZN39_INTERNAL_9f74afc2_4_k_cu_a5ece5a9_98474cuda3std3__419piecewise_constructE:
	.zero		1
	.type		_ZN39_INTERNAL_9f74afc2_4_k_cu_a5ece5a9_98474cuda3std3__45__cpo4cendE,@object
	.size		_ZN39_INTERNAL_9f74afc2_4_k_cu_a5ece5a9_98474cuda3std3__45__cpo4cendE,(_ZN39_INTERNAL_9f74afc2_4_k_cu_a5ece5a9_98474cuda3std6ranges3__45__cpo4swapE - _ZN39_INTERNAL_9f74afc2_4_k_cu_a5ece5a9_98474cuda3std3__45__cpo4cendE)
_ZN39_INTERNAL_9f74afc2_4_k_cu_a5ece5a9_98474cuda3std3__45__cpo4cendE:
	.zero		1
	.type		_ZN39_INTERNAL_9f74afc2_4_k_cu_a5ece5a9_98474cuda3std6ranges3__45__cpo4swapE,@object
	.size		_ZN39_INTERNAL_9f74afc2_4_k_cu_a5ece5a9_98474cuda3std6ranges3__45__cpo4swapE,(.L_10 - _ZN39_INTERNAL_9f74afc2_4_k_cu_a5ece5a9_98474cuda3std6ranges3__45__cpo4swapE)
_ZN39_INTERNAL_9f74afc2_4_k_cu_a5ece5a9_98474cuda3std6ranges3__45__cpo4swapE:
	.zero		1
.L_10:


//--------------------- .nv.constant0._ZN7cutlass13device_kernelINS_4gemm6kernel13GemmUniversalIN4cute5tupleIJiiiiEEENS1_10collective13CollectiveMmaINS1_35MainloopSm100TmaUmmaWarpSpecializedILi5ELi2ELi4ENS5_IJNS4_1CILi2EEESB_NSA_ILi1EEEEEEEENS5_IJNSA_ILi256EEENSA_ILi64EEENSA_ILi32EEEEEEaNS5_IJlSC_lEEEaSJ_NS4_8TiledMMAINS4_8MMA_AtomIJNS4_21SM100_MMA_S8_2x1SM_SSIaaiLi256ELi64ELNS4_4UMMA5MajorE0ELSO_0ELNSN_8SaturateE0EEEEEENS4_6LayoutINS5_IJSC_SC_SC_EEENS5_IJNSA_ILi0EEESU_SU_EEEEENS5_IJNS4_10UnderscoreESX_SX_EEEEENS4_28SM100_TMA_2SM_LOAD_MULTICASTENS4_14ComposedLayoutINS4_7SwizzleILi1ELi4ELi3EEENS4_18smem_ptr_flag_bitsILi8EEENSS_INS5_IJNSA_ILi8EEESH_EEENS5_IJSH_SC_EEEEEEEvNS4_8identityENS4_18SM100_TMA_2SM_LOADES1A_vS1B_EENS_8epilogue10collective18CollectiveEpilogueINS1E_23Sm100TmaWarpSpecializedILi1ELi1ELi64ELb0ELb0EEEJNS5_IJNSA_ILi128EEESG_SH_EEENS5_IJNSS_IS1J_SC_EENSS_ISG_SC_EEEEEaSJ_aSJ_NS1E_6fusion15FusionCallbacksIS1I_NS1O_17LinearCombinationIaiaiLNS_15FloatRoundStyleE2EEES1K_S1N_JEEENS4_5SM1004TMEM4LOAD26SM100_TMEM_LOAD_32dp32b64xENS4_13SM90_TMA_LOADENS11_INS12_ILi2ELi4ELi3EEES15_NSS_INS5_IJS16_SG_EEENS5_IJSG_SC_EEEEEEENS4_39AutoVectorizingCopyWithAssumedAlignmentILi128EEENS4_14SM90_TMA_STOREES23_S25_S25_EEEvvEEEEvNT_6ParamsE --------------------------
	.section	.nv.constant0._ZN7cutlass13device_kernelINS_4gemm6kernel13GemmUniversalIN4cute5tupleIJiiiiEEENS1_10collective13CollectiveMmaINS1_35MainloopSm100TmaUmmaWarpSpecializedILi5ELi2ELi4ENS5_IJNS4_1CILi2EEESB_NSA_ILi1EEEEEEEENS5_IJNSA_ILi256EEENSA_ILi64EEENSA_ILi32EEEEEEaNS5_IJlSC_lEEEaSJ_NS4_8TiledMMAINS4_8MMA_AtomIJNS4_21SM100_MMA_S8_2x1SM_SSIaaiLi256ELi64ELNS4_4UMMA5MajorE0ELSO_0ELNSN_8SaturateE0EEEEEENS4_6LayoutINS5_IJSC_SC_SC_EEENS5_IJNSA_ILi0EEESU_SU_EEEEENS5_IJNS4_10UnderscoreESX_SX_EEEEENS4_28SM100_TMA_2SM_LOAD_MULTICASTENS4_14ComposedLayoutINS4_7SwizzleILi1ELi4ELi3EEENS4_18smem_ptr_flag_bitsILi8EEENSS_INS5_IJNSA_ILi8EEESH_EEENS5_IJSH_SC_EEEEEEEvNS4_8identityENS4_18SM100_TMA_2SM_LOADES1A_vS1B_EENS_8epilogue10collective18CollectiveEpilogueINS1E_23Sm100TmaWarpSpecializedILi1ELi1ELi64ELb0ELb0EEEJNS5_IJNSA_ILi128EEESG_SH_EEENS5_IJNSS_IS1J_SC_EENSS_ISG_SC_EEEEEaSJ_aSJ_NS1E_6fusion15FusionCallbacksIS1I_NS1O_17LinearCombinationIaiaiLNS_15FloatRoundStyleE2EEES1K_S1N_JEEENS4_5SM1004TMEM4LOAD26SM100_TMEM_LOAD_32dp32b64xENS4_13SM90_TMA_LOADENS11_INS12_ILi2ELi4ELi3EEES15_NSS_INS5_IJS16_SG_EEENS5_IJSG_SC_EEEEEEENS4_39AutoVectorizingCopyWithAssumedAlignmentILi128EEENS4_14SM90_TMA_STOREES23_S25_S25_EEEvvEEEEvNT_6ParamsE,"a",@progbits
	.sectionflags	@""
	.align	4
.nv.constant0._ZN7cutlass13device_kernelINS_4gemm6kernel13GemmUniversalIN4cute5tupleIJiiiiEEENS1_10collective13CollectiveMmaINS1_35MainloopSm100TmaUmmaWarpSpecializedILi5ELi2ELi4ENS5_IJNS4_1CILi2EEESB_NSA_ILi1EEEEEEEENS5_IJNSA_ILi256EEENSA_ILi64EEENSA_ILi32EEEEEEaNS5_IJlSC_lEEEaSJ_NS4_8TiledMMAINS4_8MMA_AtomIJNS4_21SM100_MMA_S8_2x1SM_SSIaaiLi256ELi64ELNS4_4UMMA5MajorE0ELSO_0ELNSN_8SaturateE0EEEEEENS4_6LayoutINS5_IJSC_SC_SC_EEENS5_IJNSA_ILi0EEESU_SU_EEEEENS5_IJNS4_10UnderscoreESX_SX_EEEEENS4_28SM100_TMA_2SM_LOAD_MULTICASTENS4_14ComposedLayoutINS4_7SwizzleILi1ELi4ELi3EEENS4_18smem_ptr_flag_bitsILi8EEENSS_INS5_IJNSA_ILi8EEESH_EEENS5_IJSH_SC_EEEEEEEvNS4_8identityENS4_18SM100_TMA_2SM_LOADES1A_vS1B_EENS_8epilogue10collective18CollectiveEpilogueINS1E_23Sm100TmaWarpSpecializedILi1ELi1ELi64ELb0ELb0EEEJNS5_IJNSA_ILi128EEESG_SH_EEENS5_IJNSS_IS1J_SC_EENSS_ISG_SC_EEEEEaSJ_aSJ_NS1E_6fusion15FusionCallbacksIS1I_NS1O_17LinearCombinationIaiaiLNS_15FloatRoundStyleE2EEES1K_S1N_JEEENS4_5SM1004TMEM4LOAD26SM100_TMEM_LOAD_32dp32b64xENS4_13SM90_TMA_LOADENS11_INS12_ILi2ELi4ELi3EEES15_NSS_INS5_IJS16_SG_EEENS5_IJSG_SC_EEEEEEENS4_39AutoVectorizingCopyWithAssumedAlignmentILi128EEENS4_14SM90_TMA_STOREES23_S25_S25_EEEvvEEEEvNT_6ParamsE:
	.zero		2944


//--------------------- SYMBOLS --------------------------

	.type		.nv.reservedSmem.offset0,@object
	.size		.nv.reservedSmem.offset0,0x4
	.type		.nv.reservedSmem.cap,@object
	.size		.nv.reservedSmem.cap,0x4
	.type		__assertfail,@function
